//
// Generated by NVIDIA NVVM Compiler
//
// Compiler Build ID: CL-36424714
// Cuda compilation tools, release 13.0, V13.0.88
// Based on NVVM 20.0.0
//

.version 9.0
.target sm_100
.address_size 64

	// .globl	_Z13ransac_circlePiS_PfS_S_S_S_i

.visible .entry _Z13ransac_circlePiS_PfS_S_S_S_i(
	.param .u64 .ptr .align 1 _Z13ransac_circlePiS_PfS_S_S_S_i_param_0,
	.param .u64 .ptr .align 1 _Z13ransac_circlePiS_PfS_S_S_S_i_param_1,
	.param .u64 .ptr .align 1 _Z13ransac_circlePiS_PfS_S_S_S_i_param_2,
	.param .u64 .ptr .align 1 _Z13ransac_circlePiS_PfS_S_S_S_i_param_3,
	.param .u64 .ptr .align 1 _Z13ransac_circlePiS_PfS_S_S_S_i_param_4,
	.param .u64 .ptr .align 1 _Z13ransac_circlePiS_PfS_S_S_S_i_param_5,
	.param .u64 .ptr .align 1 _Z13ransac_circlePiS_PfS_S_S_S_i_param_6,
	.param .u32 _Z13ransac_circlePiS_PfS_S_S_S_i_param_7
)
{
	.reg .pred 	%p<25>;
	.reg .b32 	%r<191>;
	.reg .b32 	%f<78>;
	.reg .b64 	%rd<49>;

	ld.param.u64 	%rd10, [_Z13ransac_circlePiS_PfS_S_S_S_i_param_0];
	ld.param.u64 	%rd11, [_Z13ransac_circlePiS_PfS_S_S_S_i_param_1];
	ld.param.u64 	%rd12, [_Z13ransac_circlePiS_PfS_S_S_S_i_param_2];
	ld.param.u64 	%rd13, [_Z13ransac_circlePiS_PfS_S_S_S_i_param_4];
	ld.param.u64 	%rd14, [_Z13ransac_circlePiS_PfS_S_S_S_i_param_5];
	ld.param.u64 	%rd15, [_Z13ransac_circlePiS_PfS_S_S_S_i_param_6];
	ld.param.u32 	%r28, [_Z13ransac_circlePiS_PfS_S_S_S_i_param_7];
	cvta.to.global.u64 	%rd16, %rd12;
	cvta.to.global.u64 	%rd17, %rd11;
	cvta.to.global.u64 	%rd18, %rd10;
	cvta.to.global.u64 	%rd1, %rd14;
	cvta.to.global.u64 	%rd2, %rd13;
	cvta.to.global.u64 	%rd19, %rd15;
	mov.u32 	%r30, %tid.x;
	mov.u32 	%r31, %ctaid.x;
	mov.u32 	%r32, %ntid.x;
	mad.lo.s32 	%r1, %r31, %r32, %r30;
	mul.wide.s32 	%rd20, %r1, 4;
	add.s64 	%rd21, %rd19, %rd20;
	ld.global.u32 	%r33, [%rd21];
	ld.global.u32 	%r34, [%rd21+4];
	ld.global.u32 	%r35, [%rd21+8];
	mul.wide.s32 	%rd22, %r33, 4;
	add.s64 	%rd23, %rd2, %rd22;
	ld.global.u32 	%r36, [%rd23];
	mul.wide.s32 	%rd24, %r34, 4;
	add.s64 	%rd25, %rd2, %rd24;
	ld.global.u32 	%r37, [%rd25];
	mul.wide.s32 	%rd26, %r35, 4;
	add.s64 	%rd27, %rd2, %rd26;
	ld.global.u32 	%r38, [%rd27];
	add.s64 	%rd28, %rd1, %rd22;
	ld.global.u32 	%r39, [%rd28];
	add.s64 	%rd29, %rd1, %rd24;
	ld.global.u32 	%r40, [%rd29];
	add.s64 	%rd30, %rd1, %rd26;
	ld.global.u32 	%r41, [%rd30];
	sub.s32 	%r42, %r40, %r41;
	sub.s32 	%r43, %r38, %r37;
	mul.lo.s32 	%r44, %r43, %r39;
	mul.lo.s32 	%r45, %r40, %r38;
	sub.s32 	%r46, %r44, %r45;
	mad.lo.s32 	%r47, %r41, %r37, %r46;
	mad.lo.s32 	%r2, %r42, %r36, %r47;
	mul.lo.s32 	%r48, %r36, %r36;
	mad.lo.s32 	%r49, %r39, %r39, %r48;
	sub.s32 	%r50, %r41, %r40;
	mul.lo.s32 	%r51, %r37, %r37;
	mad.lo.s32 	%r52, %r40, %r40, %r51;
	sub.s32 	%r53, %r39, %r41;
	mul.lo.s32 	%r54, %r52, %r53;
	mad.lo.s32 	%r55, %r50, %r49, %r54;
	mul.lo.s32 	%r56, %r38, %r38;
	mad.lo.s32 	%r57, %r41, %r41, %r56;
	sub.s32 	%r58, %r40, %r39;
	mad.lo.s32 	%r3, %r57, %r58, %r55;
	sub.s32 	%r59, %r37, %r38;
	mul.lo.s32 	%r60, %r49, %r59;
	sub.s32 	%r61, %r38, %r36;
	mad.lo.s32 	%r62, %r52, %r61, %r60;
	sub.s32 	%r63, %r36, %r37;
	mad.lo.s32 	%r4, %r57, %r63, %r62;
	shl.b32 	%r64, %r2, 1;
	div.s32 	%r65, %r3, %r64;
	neg.s32 	%r66, %r65;
	cvt.rn.f32.s32 	%f1, %r66;
	div.s32 	%r67, %r4, %r64;
	neg.s32 	%r68, %r67;
	cvt.rn.f32.s32 	%f2, %r68;
	cvt.rn.f32.s32 	%f7, %r36;
	sub.f32 	%f8, %f1, %f7;
	cvt.rn.f32.s32 	%f9, %r39;
	sub.f32 	%f10, %f2, %f9;
	mul.f32 	%f11, %f10, %f10;
	fma.rn.f32 	%f12, %f8, %f8, %f11;
	sqrt.rn.f32 	%f13, %f12;
	cvt.rzi.s32.f32 	%r69, %f1;
	add.s64 	%rd31, %rd18, %rd20;
	st.global.u32 	[%rd31], %r69;
	cvt.rzi.s32.f32 	%r70, %f2;
	add.s64 	%rd32, %rd17, %rd20;
	st.global.u32 	[%rd32], %r70;
	add.s64 	%rd33, %rd16, %rd20;
	st.global.f32 	[%rd33], %f13;
	mul.f32 	%f14, %f2, %f2;
	fma.rn.f32 	%f15, %f1, %f1, %f14;
	sub.f32 	%f3, %f15, %f12;
	setp.lt.s32 	%p1, %r28, 1;
	mov.b32 	%r190, 0;
	@%p1 bra 	$L__BB0_12;
	cvt.rzi.s32.f32 	%r73, %f3;
	cvt.rn.f32.s32 	%f16, %r3;
	mul.f32 	%f4, %f1, %f16;
	cvt.rn.f32.s32 	%f17, %r4;
	mul.f32 	%f5, %f2, %f17;
	cvt.rn.f32.s32 	%f6, %r73;
	and.b32  	%r5, %r28, 7;
	setp.lt.u32 	%p2, %r28, 8;
	mov.b32 	%r185, 0;
	mov.u32 	%r190, %r185;
	@%p2 bra 	$L__BB0_4;
	and.b32  	%r185, %r28, 2147483640;
	neg.s32 	%r179, %r185;
	add.s64 	%rd48, %rd2, 16;
	add.s64 	%rd47, %rd1, 16;
	mov.b32 	%r190, 0;
$L__BB0_3:
	.pragma "nounroll";
	ld.global.u32 	%r75, [%rd48+-16];
	ld.global.u32 	%r76, [%rd47+-16];
	mul.lo.s32 	%r77, %r75, %r75;
	mad.lo.s32 	%r78, %r76, %r76, %r77;
	mul.lo.s32 	%r79, %r78, %r2;
	cvt.rn.f32.s32 	%f18, %r79;
	add.f32 	%f19, %f4, %f18;
	add.f32 	%f20, %f5, %f19;
	add.f32 	%f21, %f20, %f6;
	setp.eq.f32 	%p3, %f21, 0f00000000;
	selp.u32 	%r80, 1, 0, %p3;
	add.s32 	%r81, %r190, %r80;
	ld.global.u32 	%r82, [%rd48+-12];
	ld.global.u32 	%r83, [%rd47+-12];
	mul.lo.s32 	%r84, %r82, %r82;
	mad.lo.s32 	%r85, %r83, %r83, %r84;
	mul.lo.s32 	%r86, %r85, %r2;
	cvt.rn.f32.s32 	%f22, %r86;
	add.f32 	%f23, %f4, %f22;
	add.f32 	%f24, %f5, %f23;
	add.f32 	%f25, %f24, %f6;
	setp.eq.f32 	%p4, %f25, 0f00000000;
	selp.u32 	%r87, 1, 0, %p4;
	add.s32 	%r88, %r81, %r87;
	ld.global.u32 	%r89, [%rd48+-8];
	ld.global.u32 	%r90, [%rd47+-8];
	mul.lo.s32 	%r91, %r89, %r89;
	mad.lo.s32 	%r92, %r90, %r90, %r91;
	mul.lo.s32 	%r93, %r92, %r2;
	cvt.rn.f32.s32 	%f26, %r93;
	add.f32 	%f27, %f4, %f26;
	add.f32 	%f28, %f5, %f27;
	add.f32 	%f29, %f28, %f6;
	setp.eq.f32 	%p5, %f29, 0f00000000;
	selp.u32 	%r94, 1, 0, %p5;
	add.s32 	%r95, %r88, %r94;
	ld.global.u32 	%r96, [%rd48+-4];
	ld.global.u32 	%r97, [%rd47+-4];
	mul.lo.s32 	%r98, %r96, %r96;
	mad.lo.s32 	%r99, %r97, %r97, %r98;
	mul.lo.s32 	%r100, %r99, %r2;
	cvt.rn.f32.s32 	%f30, %r100;
	add.f32 	%f31, %f4, %f30;
	add.f32 	%f32, %f5, %f31;
	add.f32 	%f33, %f32, %f6;
	setp.eq.f32 	%p6, %f33, 0f00000000;
	selp.u32 	%r101, 1, 0, %p6;
	add.s32 	%r102, %r95, %r101;
	ld.global.u32 	%r103, [%rd48];
	ld.global.u32 	%r104, [%rd47];
	mul.lo.s32 	%r105, %r103, %r103;
	mad.lo.s32 	%r106, %r104, %r104, %r105;
	mul.lo.s32 	%r107, %r106, %r2;
	cvt.rn.f32.s32 	%f34, %r107;
	add.f32 	%f35, %f4, %f34;
	add.f32 	%f36, %f5, %f35;
	add.f32 	%f37, %f36, %f6;
	setp.eq.f32 	%p7, %f37, 0f00000000;
	selp.u32 	%r108, 1, 0, %p7;
	add.s32 	%r109, %r102, %r108;
	ld.global.u32 	%r110, [%rd48+4];
	ld.global.u32 	%r111, [%rd47+4];
	mul.lo.s32 	%r112, %r110, %r110;
	mad.lo.s32 	%r113, %r111, %r111, %r112;
	mul.lo.s32 	%r114, %r113, %r2;
	cvt.rn.f32.s32 	%f38, %r114;
	add.f32 	%f39, %f4, %f38;
	add.f32 	%f40, %f5, %f39;
	add.f32 	%f41, %f40, %f6;
	setp.eq.f32 	%p8, %f41, 0f00000000;
	selp.u32 	%r115, 1, 0, %p8;
	add.s32 	%r116, %r109, %r115;
	ld.global.u32 	%r117, [%rd48+8];
	ld.global.u32 	%r118, [%rd47+8];
	mul.lo.s32 	%r119, %r117, %r117;
	mad.lo.s32 	%r120, %r118, %r118, %r119;
	mul.lo.s32 	%r121, %r120, %r2;
	cvt.rn.f32.s32 	%f42, %r121;
	add.f32 	%f43, %f4, %f42;
	add.f32 	%f44, %f5, %f43;
	add.f32 	%f45, %f44, %f6;
	setp.eq.f32 	%p9, %f45, 0f00000000;
	selp.u32 	%r122, 1, 0, %p9;
	add.s32 	%r123, %r116, %r122;
	ld.global.u32 	%r124, [%rd48+12];
	ld.global.u32 	%r125, [%rd47+12];
	mul.lo.s32 	%r126, %r124, %r124;
	mad.lo.s32 	%r127, %r125, %r125, %r126;
	mul.lo.s32 	%r128, %r127, %r2;
	cvt.rn.f32.s32 	%f46, %r128;
	add.f32 	%f47, %f4, %f46;
	add.f32 	%f48, %f5, %f47;
	add.f32 	%f49, %f48, %f6;
	setp.eq.f32 	%p10, %f49, 0f00000000;
	selp.u32 	%r129, 1, 0, %p10;
	add.s32 	%r190, %r123, %r129;
	add.s32 	%r179, %r179, 8;
	add.s64 	%rd48, %rd48, 32;
	add.s64 	%rd47, %rd47, 32;
	setp.ne.s32 	%p11, %r179, 0;
	@%p11 bra 	$L__BB0_3;
$L__BB0_4:
	setp.eq.s32 	%p12, %r5, 0;
	@%p12 bra 	$L__BB0_12;
	and.b32  	%r15, %r28, 3;
	setp.lt.u32 	%p13, %r5, 4;
	@%p13 bra 	$L__BB0_7;
	mul.wide.u32 	%rd34, %r185, 4;
	add.s64 	%rd35, %rd2, %rd34;
	ld.global.u32 	%r131, [%rd35];
	add.s64 	%rd36, %rd1, %rd34;
	ld.global.u32 	%r132, [%rd36];
	mul.lo.s32 	%r133, %r131, %r131;
	mad.lo.s32 	%r134, %r132, %r132, %r133;
	mul.lo.s32 	%r135, %r134, %r2;
	cvt.rn.f32.s32 	%f50, %r135;
	add.f32 	%f51, %f4, %f50;
	add.f32 	%f52, %f5, %f51;
	add.f32 	%f53, %f52, %f6;
	setp.eq.f32 	%p14, %f53, 0f00000000;
	selp.u32 	%r136, 1, 0, %p14;
	add.s32 	%r137, %r190, %r136;
	ld.global.u32 	%r138, [%rd35+4];
	ld.global.u32 	%r139, [%rd36+4];
	mul.lo.s32 	%r140, %r138, %r138;
	mad.lo.s32 	%r141, %r139, %r139, %r140;
	mul.lo.s32 	%r142, %r141, %r2;
	cvt.rn.f32.s32 	%f54, %r142;
	add.f32 	%f55, %f4, %f54;
	add.f32 	%f56, %f5, %f55;
	add.f32 	%f57, %f56, %f6;
	setp.eq.f32 	%p15, %f57, 0f00000000;
	selp.u32 	%r143, 1, 0, %p15;
	add.s32 	%r144, %r137, %r143;
	ld.global.u32 	%r145, [%rd35+8];
	ld.global.u32 	%r146, [%rd36+8];
	mul.lo.s32 	%r147, %r145, %r145;
	mad.lo.s32 	%r148, %r146, %r146, %r147;
	mul.lo.s32 	%r149, %r148, %r2;
	cvt.rn.f32.s32 	%f58, %r149;
	add.f32 	%f59, %f4, %f58;
	add.f32 	%f60, %f5, %f59;
	add.f32 	%f61, %f60, %f6;
	setp.eq.f32 	%p16, %f61, 0f00000000;
	selp.u32 	%r150, 1, 0, %p16;
	add.s32 	%r151, %r144, %r150;
	ld.global.u32 	%r152, [%rd35+12];
	ld.global.u32 	%r153, [%rd36+12];
	mul.lo.s32 	%r154, %r152, %r152;
	mad.lo.s32 	%r155, %r153, %r153, %r154;
	mul.lo.s32 	%r156, %r155, %r2;
	cvt.rn.f32.s32 	%f62, %r156;
	add.f32 	%f63, %f4, %f62;
	add.f32 	%f64, %f5, %f63;
	add.f32 	%f65, %f64, %f6;
	setp.eq.f32 	%p17, %f65, 0f00000000;
	selp.u32 	%r157, 1, 0, %p17;
	add.s32 	%r190, %r151, %r157;
	add.s32 	%r185, %r185, 4;
$L__BB0_7:
	setp.eq.s32 	%p18, %r15, 0;
	@%p18 bra 	$L__BB0_12;
	setp.eq.s32 	%p19, %r15, 1;
	@%p19 bra 	$L__BB0_10;
	mul.wide.u32 	%rd37, %r185, 4;
	add.s64 	%rd38, %rd2, %rd37;
	ld.global.u32 	%r159, [%rd38];
	add.s64 	%rd39, %rd1, %rd37;
	ld.global.u32 	%r160, [%rd39];
	mul.lo.s32 	%r161, %r159, %r159;
	mad.lo.s32 	%r162, %r160, %r160, %r161;
	mul.lo.s32 	%r163, %r162, %r2;
	cvt.rn.f32.s32 	%f66, %r163;
	add.f32 	%f67, %f4, %f66;
	add.f32 	%f68, %f5, %f67;
	add.f32 	%f69, %f68, %f6;
	setp.eq.f32 	%p20, %f69, 0f00000000;
	selp.u32 	%r164, 1, 0, %p20;
	add.s32 	%r165, %r190, %r164;
	ld.global.u32 	%r166, [%rd38+4];
	ld.global.u32 	%r167, [%rd39+4];
	mul.lo.s32 	%r168, %r166, %r166;
	mad.lo.s32 	%r169, %r167, %r167, %r168;
	mul.lo.s32 	%r170, %r169, %r2;
	cvt.rn.f32.s32 	%f70, %r170;
	add.f32 	%f71, %f4, %f70;
	add.f32 	%f72, %f5, %f71;
	add.f32 	%f73, %f72, %f6;
	setp.eq.f32 	%p21, %f73, 0f00000000;
	selp.u32 	%r171, 1, 0, %p21;
	add.s32 	%r190, %r165, %r171;
	add.s32 	%r185, %r185, 2;
$L__BB0_10:
	and.b32  	%r172, %r28, 1;
	setp.eq.b32 	%p22, %r172, 1;
	not.pred 	%p23, %p22;
	@%p23 bra 	$L__BB0_12;
	mul.wide.u32 	%rd40, %r185, 4;
	add.s64 	%rd41, %rd2, %rd40;
	ld.global.u32 	%r173, [%rd41];
	add.s64 	%rd42, %rd1, %rd40;
	ld.global.u32 	%r174, [%rd42];
	mul.lo.s32 	%r175, %r173, %r173;
	mad.lo.s32 	%r176, %r174, %r174, %r175;
	mul.lo.s32 	%r177, %r176, %r2;
	cvt.rn.f32.s32 	%f74, %r177;
	add.f32 	%f75, %f4, %f74;
	add.f32 	%f76, %f5, %f75;
	add.f32 	%f77, %f76, %f6;
	setp.eq.f32 	%p24, %f77, 0f00000000;
	selp.u32 	%r178, 1, 0, %p24;
	add.s32 	%r190, %r190, %r178;
$L__BB0_12:
	ld.param.u64 	%rd46, [_Z13ransac_circlePiS_PfS_S_S_S_i_param_3];
	cvta.to.global.u64 	%rd43, %rd46;
	add.s64 	%rd45, %rd43, %rd20;
	st.global.u32 	[%rd45], %r190;
	ret;

}


// ===== COMPILED SASS (sm_100) =====

	.target	sm_100

	.elftype	@"ET_EXEC"


//--------------------- .note.nv.tkinfo           --------------------------
	.section	.note.nv.tkinfo,"",@"SHT_NOTE"
	.sectionflags	@"SHF_NOTE_NV_TKINFO"
	.tkinfo
        /*0018*/ 	.word	0x00000002
        /*0030*/ 	.string	""
        /*0030*/ 	.string	"ptxas"
        /*0030*/ 	.string	"Cuda compilation tools, release 13.0, V13.0.88"
        /*0030*/ 	.string	"Build cuda_13.0.r13.0/compiler.36424714_0"
        /*0030*/ 	.string	"-arch sm_100 -m 64 "



//--------------------- .note.nv.cuinfo           --------------------------
	.section	.note.nv.cuinfo,"",@"SHT_NOTE"
	.sectionflags	@"SHF_NOTE_NV_CUINFO"
        /*0018*/ 	.short	0x0002
        /*001a*/ 	.short	0x0064
        /*001c*/ 	.short	0x0082
	.zero		2


//--------------------- .nv.info                  --------------------------
	.section	.nv.info,"",@"SHT_CUDA_INFO"
	.align	4


	//----- nvinfo : EIATTR_REGCOUNT
	.align		4
        /*0000*/ 	.byte	0x04, 0x2f
        /*0002*/ 	.short	(.L_1 - .L_0)
	.align		4
.L_0:
        /*0004*/ 	.word	index@(_Z13ransac_circlePiS_PfS_S_S_S_i)
        /*0008*/ 	.word	0x0000001e


	//----- nvinfo : EIATTR_FRAME_SIZE
	.align		4
.L_1:
        /*000c*/ 	.byte	0x04, 0x11
        /*000e*/ 	.short	(.L_3 - .L_2)
	.align		4
.L_2:
        /*0010*/ 	.word	index@($__internal_0_$__cuda_sm20_sqrt_rn_f32_slowpath)
        /*0014*/ 	.word	0x00000000


	//----- nvinfo : EIATTR_FRAME_SIZE
	.align		4
.L_3:
        /*0018*/ 	.byte	0x04, 0x11
        /*001a*/ 	.short	(.L_5 - .L_4)
	.align		4
.L_4:
        /*001c*/ 	.word	index@(_Z13ransac_circlePiS_PfS_S_S_S_i)
        /*0020*/ 	.word	0x00000000


	//----- nvinfo : EIATTR_MIN_STACK_SIZE
	.align		4
.L_5:
        /*0024*/ 	.byte	0x04, 0x12
        /*0026*/ 	.short	(.L_7 - .L_6)
	.align		4
.L_6:
        /*0028*/ 	.word	index@(_Z13ransac_circlePiS_PfS_S_S_S_i)
        /*002c*/ 	.word	0x00000000
.L_7:


//--------------------- .nv.compat                --------------------------
	.section	.nv.compat,"",@"SHT_CUDA_COMPAT_INFO"
	.align	4
        /*0000*/ 	.byte	0x02, 0x09, 0x00, 0x00, 0x02, 0x02, 0x01, 0x00, 0x02, 0x05, 0x05, 0x00, 0x03, 0x07, 0x01, 0x01
        /*0010*/ 	.byte	0x02, 0x03, 0x00, 0x00, 0x02, 0x06, 0x01, 0x00, 0x04, 0x0b, 0x08, 0x00, 0x01, 0x00, 0x00, 0x00
        /*0020*/ 	.byte	0x00, 0x00, 0x00, 0x00


//--------------------- .nv.info._Z13ransac_circlePiS_PfS_S_S_S_i --------------------------
	.section	.nv.info._Z13ransac_circlePiS_PfS_S_S_S_i,"",@"SHT_CUDA_INFO"
	.sectionflags	@""
	.align	4


	//----- nvinfo : EIATTR_CUDA_API_VERSION
	.align		4
        /*0000*/ 	.byte	0x04, 0x37
        /*0002*/ 	.short	(.L_9 - .L_8)
.L_8:
        /*0004*/ 	.word	0x00000082


	//----- nvinfo : EIATTR_KPARAM_INFO
	.align		4
.L_9:
        /*0008*/ 	.byte	0x04, 0x17
        /*000a*/ 	.short	(.L_11 - .L_10)
.L_10:
        /*000c*/ 	.word	0x00000000
        /*0010*/ 	.short	0x0007
        /*0012*/ 	.short	0x0038
        /*0014*/ 	.byte	0x00, 0xf0, 0x11, 0x00


	//----- nvinfo : EIATTR_KPARAM_INFO
	.align		4
.L_11:
        /*0018*/ 	.byte	0x04, 0x17
        /*001a*/ 	.short	(.L_13 - .L_12)
.L_12:
        /*001c*/ 	.word	0x00000000
        /*0020*/ 	.short	0x0006
        /*0022*/ 	.short	0x0030
        /*0024*/ 	.byte	0x00, 0xf5, 0x21, 0x00


	//----- nvinfo : EIATTR_KPARAM_INFO
	.align		4
.L_13:
        /*0028*/ 	.byte	0x04, 0x17
        /*002a*/ 	.short	(.L_15 - .L_14)
.L_14:
        /*002c*/ 	.word	0x00000000
        /*0030*/ 	.short	0x0005
        /*0032*/ 	.short	0x0028
        /*0034*/ 	.byte	0x00, 0xf5, 0x21, 0x00


	//----- nvinfo : EIATTR_KPARAM_INFO
	.align		4
.L_15:
        /*0038*/ 	.byte	0x04, 0x17
        /*003a*/ 	.short	(.L_17 - .L_16)
.L_16:
        /*003c*/ 	.word	0x00000000
        /*0040*/ 	.short	0x0004
        /*0042*/ 	.short	0x0020
        /*0044*/ 	.byte	0x00, 0xf5, 0x21, 0x00


	//----- nvinfo : EIATTR_KPARAM_INFO
	.align		4
.L_17:
        /*0048*/ 	.byte	0x04, 0x17
        /*004a*/ 	.short	(.L_19 - .L_18)
.L_18:
        /*004c*/ 	.word	0x00000000
        /*0050*/ 	.short	0x0003
        /*0052*/ 	.short	0x0018
        /*0054*/ 	.byte	0x00, 0xf5, 0x21, 0x00


	//----- nvinfo : EIATTR_KPARAM_INFO
	.align		4
.L_19:
        /*0058*/ 	.byte	0x04, 0x17
        /*005a*/ 	.short	(.L_21 - .L_20)
.L_20:
        /*005c*/ 	.word	0x00000000
        /*0060*/ 	.short	0x0002
        /*0062*/ 	.short	0x0010
        /*0064*/ 	.byte	0x00, 0xf5, 0x21, 0x00


	//----- nvinfo : EIATTR_KPARAM_INFO
	.align		4
.L_21:
        /*0068*/ 	.byte	0x04, 0x17
        /*006a*/ 	.short	(.L_23 - .L_22)
.L_22:
        /*006c*/ 	.word	0x00000000
        /*0070*/ 	.short	0x0001
        /*0072*/ 	.short	0x0008
        /*0074*/ 	.byte	0x00, 0xf5, 0x21, 0x00


	//----- nvinfo : EIATTR_KPARAM_INFO
	.align		4
.L_23:
        /*0078*/ 	.byte	0x04, 0x17
        /*007a*/ 	.short	(.L_25 - .L_24)
.L_24:
        /*007c*/ 	.word	0x00000000
        /*0080*/ 	.short	0x0000
        /*0082*/ 	.short	0x0000
        /*0084*/ 	.byte	0x00, 0xf5, 0x21, 0x00


	//----- nvinfo : EIATTR_SPARSE_MMA_MASK
	.align		4
.L_25:
        /*0088*/ 	.byte	0x03, 0x50
        /*008a*/ 	.short	0x0000


	//----- nvinfo : EIATTR_MAXREG_COUNT
	.align		4
        /*008c*/ 	.byte	0x03, 0x1b
        /*008e*/ 	.short	0x00ff


	//----- nvinfo : EIATTR_MERCURY_ISA_VERSION
	.align		4
        /*0090*/ 	.byte	0x03, 0x5f
        /*0092*/ 	.short	0x0101


	//----- nvinfo : EIATTR_VRC_CTA_INIT_COUNT
	.align		4
        /*0094*/ 	.byte	0x02, 0x4a
	.zero		1
	.zero		1


	//----- nvinfo : EIATTR_EXIT_INSTR_OFFSETS
	.align		4
        /*0098*/ 	.byte	0x04, 0x1c
        /*009a*/ 	.short	(.L_27 - .L_26)


	//   ....[0]....
.L_26:
        /*009c*/ 	.word	0x00001730


	//----- nvinfo : EIATTR_CRS_STACK_SIZE
	.align		4
.L_27:
        /*00a0*/ 	.byte	0x04, 0x1e
        /*00a2*/ 	.short	(.L_29 - .L_28)
.L_28:
        /*00a4*/ 	.word	0x00000000


	//----- nvinfo : EIATTR_CBANK_PARAM_SIZE
	.align		4
.L_29:
        /*00a8*/ 	.byte	0x03, 0x19
        /*00aa*/ 	.short	0x003c


	//----- nvinfo : EIATTR_PARAM_CBANK
	.align		4
        /*00ac*/ 	.byte	0x04, 0x0a
        /*00ae*/ 	.short	(.L_31 - .L_30)
	.align		4
.L_30:
        /*00b0*/ 	.word	index@(.nv.constant0._Z13ransac_circlePiS_PfS_S_S_S_i)
        /*00b4*/ 	.short	0x0380
        /*00b6*/ 	.short	0x003c


	//----- nvinfo : EIATTR_SW_WAR
	.align		4
.L_31:
        /*00b8*/ 	.byte	0x04, 0x36
        /*00ba*/ 	.short	(.L_33 - .L_32)
.L_32:
        /*00bc*/ 	.word	0x00000008
.L_33:


//--------------------- .nv.callgraph             --------------------------
	.section	.nv.callgraph,"",@"SHT_CUDA_CALLGRAPH"
	.align	4
	.sectionentsize	8
	.align		4
        /*0000*/ 	.word	0x00000000
	.align		4
        /*0004*/ 	.word	0xffffffff
	.align		4
        /*0008*/ 	.word	0x00000000
	.align		4
        /*000c*/ 	.word	0xfffffffe
	.align		4
        /*0010*/ 	.word	0x00000000
	.align		4
        /*0014*/ 	.word	0xfffffffd
	.align		4
        /*0018*/ 	.word	0x00000000
	.align		4
        /*001c*/ 	.word	0xfffffffc


//--------------------- .text._Z13ransac_circlePiS_PfS_S_S_S_i --------------------------
	.section	.text._Z13ransac_circlePiS_PfS_S_S_S_i,"ax",@progbits
	.align	128
        .global         _Z13ransac_circlePiS_PfS_S_S_S_i
        .type           _Z13ransac_circlePiS_PfS_S_S_S_i,@function
        .size           _Z13ransac_circlePiS_PfS_S_S_S_i,(.L_x_10 - _Z13ransac_circlePiS_PfS_S_S_S_i)
        .other          _Z13ransac_circlePiS_PfS_S_S_S_i,@"STO_CUDA_ENTRY STV_DEFAULT"
_Z13ransac_circlePiS_PfS_S_S_S_i:
.text._Z13ransac_circlePiS_PfS_S_S_S_i:
[----:B------:R-:W-:Y:S01]  /*0000*/  LDC R1, c[0x0][0x37c] ;  /* 0x0000df00ff017b82 */ /* 0x000fe20000000800 */
[----:B------:R-:W0:Y:S07]  /*0010*/  S2R R2, SR_TID.X ;  /* 0x0000000000027919 */ /* 0x000e2e0000002100 */
[----:B------:R-:W0:Y:S01]  /*0020*/  S2UR UR4, SR_CTAID.X ;  /* 0x00000000000479c3 */ /* 0x000e220000002500 */
[----:B------:R-:W1:Y:S07]  /*0030*/  LDCU.64 UR16, c[0x0][0x358] ;  /* 0x00006b00ff1077ac */ /* 0x000e6e0008000a00 */
[----:B------:R-:W0:Y:S08]  /*0040*/  LDC R3, c[0x0][0x360] ;  /* 0x0000d800ff037b82 */ /* 0x000e300000000800 */
[----:B------:R-:W2:Y:S08]  /*0050*/  LDC.64 R8, c[0x0][0x3b0] ;  /* 0x0000ec00ff087b82 */ /* 0x000eb00000000a00 */
[----:B------:R-:W3:Y:S01]  /*0060*/  LDC.64 R4, c[0x0][0x3a0] ;  /* 0x0000e800ff047b82 */ /* 0x000ee20000000a00 */
[----:B0-----:R-:W-:-:S07]  /*0070*/  IMAD R2, R3, UR4, R2 ;  /* 0x0000000403027c24 */ /* 0x001fce000f8e0202 */
[----:B------:R-:W0:Y:S01]  /*0080*/  LDC.64 R20, c[0x0][0x3a8] ;  /* 0x0000ea00ff147b82 */ /* 0x000e220000000a00 */
[----:B--2---:R-:W-:-:S05]  /*0090*/  IMAD.WIDE R8, R2, 0x4, R8 ;  /* 0x0000000402087825 */ /* 0x004fca00078e0208 */
[----:B-1----:R-:W3:Y:S04]  /*00a0*/  LDG.E R19, desc[UR16][R8.64+0x4] ;  /* 0x0000041008137981 */ /* 0x002ee8000c1e1900 */
[----:B------:R-:W2:Y:S04]  /*00b0*/  LDG.E R11, desc[UR16][R8.64+0x8] ;  /* 0x00000810080b7981 */ /* 0x000ea8000c1e1900 */
[----:B------:R-:W4:Y:S01]  /*00c0*/  LDG.E R3, desc[UR16][R8.64] ;  /* 0x0000001008037981 */ /* 0x000f22000c1e1900 */
[----:B---3--:R-:W-:-:S04]  /*00d0*/  IMAD.WIDE R12, R19, 0x4, R4 ;  /* 0x00000004130c7825 */ /* 0x008fc800078e0204 */
[----:B--2---:R-:W-:Y:S01]  /*00e0*/  IMAD.WIDE R14, R11, 0x4, R4 ;  /* 0x000000040b0e7825 */ /* 0x004fe200078e0204 */
[----:B------:R-:W2:Y:S03]  /*00f0*/  LDG.E R0, desc[UR16][R12.64] ;  /* 0x000000100c007981 */ /* 0x000ea6000c1e1900 */
[--C-:B0-----:R-:W-:Y:S01]  /*0100*/  IMAD.WIDE R18, R19, 0x4, R20.reuse ;  /* 0x0000000413127825 */ /* 0x101fe200078e0214 */
[----:B------:R-:W2:Y:S03]  /*0110*/  LDG.E R7, desc[UR16][R14.64] ;  /* 0x000000100e077981 */ /* 0x000ea6000c1e1900 */
[--C-:B----4-:R-:W-:Y:S01]  /*0120*/  IMAD.WIDE R16, R3, 0x4, R20.reuse ;  /* 0x0000000403107825 */ /* 0x110fe200078e0214 */
[----:B------:R-:W3:Y:S03]  /*0130*/  LDG.E R6, desc[UR16][R18.64] ;  /* 0x0000001012067981 */ /* 0x000ee6000c1e1900 */
[----:B------:R-:W-:Y:S01]  /*0140*/  IMAD.WIDE R20, R11, 0x4, R20 ;  /* 0x000000040b147825 */ /* 0x000fe200078e0214 */
[----:B------:R-:W4:Y:S03]  /*0150*/  LDG.E R9, desc[UR16][R16.64] ;  /* 0x0000001010097981 */ /* 0x000f26000c1e1900 */
[----:B------:R-:W-:Y:S01]  /*0160*/  IMAD.WIDE R4, R3, 0x4, R4 ;  /* 0x0000000403047825 */ /* 0x000fe200078e0204 */
[----:B------:R-:W5:Y:S04]  /*0170*/  LDG.E R11, desc[UR16][R20.64] ;  /* 0x00000010140b7981 */ /* 0x000f68000c1e1900 */
[----:B------:R-:W5:Y:S01]  /*0180*/  LDG.E R8, desc[UR16][R4.64] ;  /* 0x0000001004087981 */ /* 0x000f62000c1e1900 */
[----:B------:R-:W-:Y:S01]  /*0190*/  BSSY.RECONVERGENT B0, `(.L_x_0) ;  /* 0x0000056000007945 */ /* 0x000fe20003800200 */
[----:B--2---:R-:W-:Y:S01]  /*01a0*/  IADD3 R10, PT, PT, -R0, R7, RZ ;  /* 0x00000007000a7210 */ /* 0x004fe20007ffe1ff */
[----:B---3--:R-:W-:-:S04]  /*01b0*/  IMAD R3, R7, R6, RZ ;  /* 0x0000000607037224 */ /* 0x008fc800078e02ff */
[----:B----4-:R-:W-:Y:S01]  /*01c0*/  IMAD R10, R9, R10, -R3 ;  /* 0x0000000a090a7224 */ /* 0x010fe200078e0a03 */
[----:B-----5:R-:W-:-:S03]  /*01d0*/  IADD3 R3, PT, PT, R6, -R11, RZ ;  /* 0x8000000b06037210 */ /* 0x020fc60007ffe0ff */
[----:B------:R-:W-:-:S04]  /*01e0*/  IMAD R10, R0, R11, R10 ;  /* 0x0000000b000a7224 */ /* 0x000fc800078e020a */
[----:B------:R-:W-:-:S05]  /*01f0*/  IMAD R3, R8, R3, R10 ;  /* 0x0000000308037224 */ /* 0x000fca00078e020a */
[----:B------:R-:W-:-:S04]  /*0200*/  SHF.L.U32 R13, R3, 0x1, RZ ;  /* 0x00000001030d7819 */ /* 0x000fc800000006ff */
[----:B------:R-:W-:-:S04]  /*0210*/  IABS R10, R13 ;  /* 0x0000000d000a7213 */ /* 0x000fc80000000000 */
[----:B------:R-:W0:Y:S08]  /*0220*/  I2F.RP R14, R10 ;  /* 0x0000000a000e7306 */ /* 0x000e300000209400 */
[----:B0-----:R-:W0:Y:S01]  /*0230*/  MUFU.RCP R14, R14 ;  /* 0x0000000e000e7308 */ /* 0x001e220000001000 */
[----:B------:R-:W-:Y:S01]  /*0240*/  IMAD R4, R8, R8, RZ ;  /* 0x0000000808047224 */ /* 0x000fe200078e02ff */
[C---:B------:R-:W-:Y:S01]  /*0250*/  IADD3 R17, PT, PT, R0.reuse, -R7, RZ ;  /* 0x8000000700117210 */ /* 0x040fe20007ffe0ff */
[----:B------:R-:W-:-:S02]  /*0260*/  IMAD R15, R0, R0, RZ ;  /* 0x00000000000f7224 */ /* 0x000fc400078e02ff */
[----:B------:R-:W-:Y:S01]  /*0270*/  IMAD R4, R9, R9, R4 ;  /* 0x0000000909047224 */ /* 0x000fe200078e0204 */
[----:B0-----:R-:W-:-:S06]  /*0280*/  IADD3 R5, PT, PT, R14, 0xffffffe, RZ ;  /* 0x0ffffffe0e057810 */ /* 0x001fcc0007ffe0ff */
[----:B------:R-:W0:Y:S01]  /*0290*/  F2I.FTZ.U32.TRUNC.NTZ R5, R5 ;  /* 0x0000000500057305 */ /* 0x000e22000021f000 */
[----:B------:R-:W-:Y:S01]  /*02a0*/  IADD3 R12, PT, PT, R9, -R11, RZ ;  /* 0x8000000b090c7210 */ /* 0x000fe20007ffe0ff */
[----:B------:R-:W-:Y:S01]  /*02b0*/  IMAD R15, R6, R6, R15 ;  /* 0x00000006060f7224 */ /* 0x000fe200078e020f */
[----:B------:R-:W-:Y:S01]  /*02c0*/  IADD3 R18, PT, PT, -R8, R7, RZ ;  /* 0x0000000708127210 */ /* 0x000fe20007ffe1ff */
[----:B------:R-:W-:Y:S02]  /*02d0*/  IMAD R16, R4, R17, RZ ;  /* 0x0000001104107224 */ /* 0x000fe400078e02ff */
[----:B------:R-:W-:Y:S01]  /*02e0*/  IMAD R14, R7, R7, RZ ;  /* 0x00000007070e7224 */ /* 0x000fe200078e02ff */
[----:B------:R-:W-:Y:S01]  /*02f0*/  IADD3 R7, PT, PT, -R6, R11, RZ ;  /* 0x0000000b06077210 */ /* 0x000fe20007ffe1ff */
[C---:B------:R-:W-:Y:S02]  /*0300*/  IMAD R12, R15.reuse, R12, RZ ;  /* 0x0000000c0f0c7224 */ /* 0x040fe400078e02ff */
[----:B------:R-:W-:-:S02]  /*0310*/  IMAD R16, R15, R18, R16 ;  /* 0x000000120f107224 */ /* 0x000fc400078e0210 */
[----:B------:R-:W-:Y:S01]  /*0320*/  IMAD R11, R11, R11, R14 ;  /* 0x0000000b0b0b7224 */ /* 0x000fe200078e020e */
[----:B------:R-:W-:Y:S02]  /*0330*/  IADD3 R14, PT, PT, R8, -R0, RZ ;  /* 0x80000000080e7210 */ /* 0x000fe40007ffe0ff */
[----:B0-----:R-:W-:Y:S01]  /*0340*/  IADD3 R15, PT, PT, RZ, -R5, RZ ;  /* 0x80000005ff0f7210 */ /* 0x001fe20007ffe0ff */
[----:B------:R-:W-:Y:S02]  /*0350*/  IMAD R12, R4, R7, R12 ;  /* 0x00000007040c7224 */ /* 0x000fe400078e020c */
[----:B------:R-:W-:Y:S01]  /*0360*/  HFMA2 R4, -RZ, RZ, 0, 0 ;  /* 0x00000000ff047431 */ /* 0x000fe200000001ff */
[----:B------:R-:W-:Y:S01]  /*0370*/  IADD3 R0, PT, PT, -R9, R6, RZ ;  /* 0x0000000609007210 */ /* 0x000fe20007ffe1ff */
[----:B------:R-:W-:Y:S01]  /*0380*/  IMAD R6, R11, R14, R16 ;  /* 0x0000000e0b067224 */ /* 0x000fe200078e0210 */
[----:B------:R-:W-:-:S04]  /*0390*/  MOV R7, R15 ;  /* 0x0000000f00077202 */ /* 0x000fc80000000f00 */
[----:B------:R-:W-:Y:S01]  /*03a0*/  IABS R14, R6 ;  /* 0x00000006000e7213 */ /* 0x000fe20000000000 */
[----:B------:R-:W-:Y:S02]  /*03b0*/  IMAD R7, R7, R10, RZ ;  /* 0x0000000a07077224 */ /* 0x000fe400078e02ff */
[----:B------:R-:W-:Y:S01]  /*03c0*/  IMAD R12, R11, R0, R12 ;  /* 0x000000000b0c7224 */ /* 0x000fe200078e020c */
[----:B------:R-:W-:Y:S01]  /*03d0*/  IABS R0, R13 ;  /* 0x0000000d00007213 */ /* 0x000fe20000000000 */
[----:B------:R-:W-:Y:S01]  /*03e0*/  IMAD.HI.U32 R4, R5, R7, R4 ;  /* 0x0000000705047227 */ /* 0x000fe200078e0004 */
[----:B------:R-:W-:Y:S02]  /*03f0*/  MOV R7, R14 ;  /* 0x0000000e00077202 */ /* 0x000fe40000000f00 */
[----:B------:R-:W-:Y:S02]  /*0400*/  IABS R5, R12 ;  /* 0x0000000c00057213 */ /* 0x000fe40000000000 */
[----:B------:R-:W-:Y:S01]  /*0410*/  IADD3 R11, PT, PT, RZ, -R0, RZ ;  /* 0x80000000ff0b7210 */ /* 0x000fe20007ffe0ff */
[----:B------:R-:W-:-:S04]  /*0420*/  IMAD.HI.U32 R0, R4, R7, RZ ;  /* 0x0000000704007227 */ /* 0x000fc800078e00ff */
[----:B------:R-:W-:-:S04]  /*0430*/  IMAD.HI.U32 R4, R4, R5, RZ ;  /* 0x0000000504047227 */ /* 0x000fc800078e00ff */
[-C--:B------:R-:W-:Y:S02]  /*0440*/  IMAD R7, R0, R11.reuse, R7 ;  /* 0x0000000b00077224 */ /* 0x080fe400078e0207 */
[----:B------:R-:W-:-:S03]  /*0450*/  IMAD R5, R4, R11, R5 ;  /* 0x0000000b04057224 */ /* 0x000fc600078e0205 */
[C---:B------:R-:W-:Y:S02]  /*0460*/  ISETP.GT.U32.AND P0, PT, R10.reuse, R7, PT ;  /* 0x000000070a00720c */ /* 0x040fe40003f04070 */
[----:B------:R-:W-:-:S11]  /*0470*/  ISETP.GT.U32.AND P2, PT, R10, R5, PT ;  /* 0x000000050a00720c */ /* 0x000fd60003f44070 */
[-C--:B------:R-:W-:Y:S02]  /*0480*/  @!P0 IADD3 R7, PT, PT, R7, -R10.reuse, RZ ;  /* 0x8000000a07078210 */ /* 0x080fe40007ffe0ff */
[-C--:B------:R-:W-:Y:S02]  /*0490*/  @!P2 IADD3 R5, PT, PT, R5, -R10.reuse, RZ ;  /* 0x8000000a0505a210 */ /* 0x080fe40007ffe0ff */
[-C--:B------:R-:W-:Y:S02]  /*04a0*/  ISETP.GE.U32.AND P3, PT, R7, R10.reuse, PT ;  /* 0x0000000a0700720c */ /* 0x080fe40003f66070 */
[-C--:B------:R-:W-:Y:S02]  /*04b0*/  LOP3.LUT R7, R6, R13.reuse, RZ, 0x3c, !PT ;  /* 0x0000000d06077212 */ /* 0x080fe400078e3cff */
[----:B------:R-:W-:Y:S02]  /*04c0*/  ISETP.GE.U32.AND P4, PT, R5, R10, PT ;  /* 0x0000000a0500720c */ /* 0x000fe40003f86070 */
[----:B------:R-:W-:-:S02]  /*04d0*/  LOP3.LUT R5, R12, R13, RZ, 0x3c, !PT ;  /* 0x0000000d0c057212 */ /* 0x000fc400078e3cff */
[----:B------:R-:W-:Y:S02]  /*04e0*/  ISETP.GE.AND P1, PT, R7, RZ, PT ;  /* 0x000000ff0700720c */ /* 0x000fe40003f26270 */
[----:B------:R-:W-:Y:S02]  /*04f0*/  @!P0 IADD3 R0, PT, PT, R0, 0x1, RZ ;  /* 0x0000000100008810 */ /* 0x000fe40007ffe0ff */
[----:B------:R-:W-:Y:S02]  /*0500*/  ISETP.GE.AND P0, PT, R5, RZ, PT ;  /* 0x000000ff0500720c */ /* 0x000fe40003f06270 */
[----:B------:R-:W-:Y:S02]  /*0510*/  @!P2 IADD3 R4, PT, PT, R4, 0x1, RZ ;  /* 0x000000010404a810 */ /* 0x000fe40007ffe0ff */
[----:B------:R-:W-:Y:S02]  /*0520*/  @P3 IADD3 R0, PT, PT, R0, 0x1, RZ ;  /* 0x0000000100003810 */ /* 0x000fe40007ffe0ff */
[----:B------:R-:W-:-:S02]  /*0530*/  ISETP.NE.AND P2, PT, R13, RZ, PT ;  /* 0x000000ff0d00720c */ /* 0x000fc40003f45270 */
[----:B------:R-:W-:Y:S02]  /*0540*/  @P4 IADD3 R4, PT, PT, R4, 0x1, RZ ;  /* 0x0000000104044810 */ /* 0x000fe40007ffe0ff */
[----:B------:R-:W-:Y:S02]  /*0550*/  LOP3.LUT R13, RZ, R13, RZ, 0x33, !PT ;  /* 0x0000000dff0d7212 */ /* 0x000fe400078e33ff */
[----:B------:R-:W-:Y:S02]  /*0560*/  @!P1 IADD3 R0, PT, PT, -R0, RZ, RZ ;  /* 0x000000ff00009210 */ /* 0x000fe40007ffe1ff */
[----:B------:R-:W-:Y:S02]  /*0570*/  @!P0 IADD3 R4, PT, PT, -R4, RZ, RZ ;  /* 0x000000ff04048210 */ /* 0x000fe40007ffe1ff */
[C---:B------:R-:W-:Y:S02]  /*0580*/  SEL R0, R13.reuse, R0, !P2 ;  /* 0x000000000d007207 */ /* 0x040fe40005000000 */
[----:B------:R-:W-:-:S02]  /*0590*/  SEL R4, R13, R4, !P2 ;  /* 0x000000040d047207 */ /* 0x000fc40005000000 */
[----:B------:R-:W-:Y:S02]  /*05a0*/  IADD3 R0, PT, PT, -R0, RZ, RZ ;  /* 0x000000ff00007210 */ /* 0x000fe40007ffe1ff */
[----:B------:R-:W-:Y:S02]  /*05b0*/  I2FP.F32.S32 R9, R9 ;  /* 0x0000000900097245 */ /* 0x000fe40000201400 */
[----:B------:R-:W-:Y:S02]  /*05c0*/  IADD3 R4, PT, PT, -R4, RZ, RZ ;  /* 0x000000ff04047210 */ /* 0x000fe40007ffe1ff */
[----:B------:R-:W-:Y:S02]  /*05d0*/  I2FP.F32.S32 R10, R0 ;  /* 0x00000000000a7245 */ /* 0x000fe40000201400 */
[----:B------:R-:W-:Y:S02]  /*05e0*/  I2FP.F32.S32 R5, R8 ;  /* 0x0000000800057245 */ /* 0x000fe40000201400 */
[----:B------:R-:W-:Y:S01]  /*05f0*/  I2FP.F32.S32 R8, R4 ;  /* 0x0000000400087245 */ /* 0x000fe20000201400 */
[----:B------:R-:W-:-:S04]  /*0600*/  FADD R9, R10, -R9 ;  /* 0x800000090a097221 */ /* 0x000fc80000000000 */
[----:B------:R-:W-:Y:S01]  /*0610*/  FADD R5, R8, -R5 ;  /* 0x8000000508057221 */ /* 0x000fe20000000000 */
[----:B------:R-:W-:-:S04]  /*0620*/  FMUL R0, R9, R9 ;  /* 0x0000000909007220 */ /* 0x000fc80000400000 */
[----:B------:R-:W-:-:S05]  /*0630*/  FFMA R0, R5, R5, R0 ;  /* 0x0000000505007223 */ /* 0x000fca0000000000 */
[----:B------:R-:W-:Y:S01]  /*0640*/  IADD3 R4, PT, PT, R0, -0xd000000, RZ ;  /* 0xf300000000047810 */ /* 0x000fe20007ffe0ff */
[----:B------:R0:W1:Y:S03]  /*0650*/  MUFU.RSQ R5, R0 ;  /* 0x0000000000057308 */ /* 0x0000660000001400 */
[----:B------:R-:W-:-:S13]  /*0660*/  ISETP.GT.U32.AND P0, PT, R4, 0x727fffff, PT ;  /* 0x727fffff0400780c */ /* 0x000fda0003f04070 */
[----:B0-----:R-:W-:Y:S05]  /*0670*/  @!P0 BRA `(.L_x_1) ;  /* 0x00000000000c8947 */ /* 0x001fea0003800000 */
[----:B------:R-:W-:-:S07]  /*0680*/  MOV R11, 0x6a0 ;  /* 0x000006a0000b7802 */ /* 0x000fce0000000f00 */
[----:B-1----:R-:W-:Y:S05]  /*0690*/  CALL.REL.NOINC `($__internal_0_$__cuda_sm20_sqrt_rn_f32_slowpath) ;  /* 0x0000001000287944 */ /* 0x002fea0003c00000 */
[----:B------:R-:W-:Y:S05]  /*06a0*/  BRA `(.L_x_2) ;  /* 0x0000000000107947 */ /* 0x000fea0003800000 */
.L_x_1:
[----:B-1----:R-:W-:Y:S01]  /*06b0*/  FMUL.FTZ R7, R0, R5 ;  /* 0x0000000500077220 */ /* 0x002fe20000410000 */
[----:B------:R-:W-:-:S03]  /*06c0*/  FMUL.FTZ R5, R5, 0.5 ;  /* 0x3f00000005057820 */ /* 0x000fc60000410000 */
[----:B------:R-:W-:-:S04]  /*06d0*/  FFMA R4, -R7, R7, R0 ;  /* 0x0000000707047223 */ /* 0x000fc80000000100 */
[----:B------:R-:W-:-:S07]  /*06e0*/  FFMA R7, R4, R5, R7 ;  /* 0x0000000504077223 */ /* 0x000fce0000000007 */
.L_x_2:
[----:B------:R-:W-:Y:S05]  /*06f0*/  BSYNC.RECONVERGENT B0 ;  /* 0x0000000000007941 */ /* 0x000fea0003800200 */
.L_x_0:
[----:B------:R-:W0:Y:S01]  /*0700*/  LDC.64 R14, c[0x0][0x380] ;  /* 0x0000e000ff0e7b82 */ /* 0x000e220000000a00 */
[----:B------:R-:W1:Y:S01]  /*0710*/  F2I.TRUNC.NTZ R9, R8 ;  /* 0x0000000800097305 */ /* 0x000e62000020f100 */
[----:B------:R-:W2:Y:S01]  /*0720*/  LDCU UR8, c[0x0][0x3b8] ;  /* 0x00007700ff0877ac */ /* 0x000ea20008000800 */
[----:B------:R-:W-:-:S04]  /*0730*/  FMUL R13, R10, R10 ;  /* 0x0000000a0a0d7220 */ /* 0x000fc80000400000 */
[----:B------:R-:W-:Y:S01]  /*0740*/  FFMA R13, R8, R8, R13 ;  /* 0x00000008080d7223 */ /* 0x000fe2000000000d */
[----:B------:R-:W3:Y:S01]  /*0750*/  LDC.64 R16, c[0x0][0x388] ;  /* 0x0000e200ff107b82 */ /* 0x000ee20000000a00 */
[----:B------:R-:W4:Y:S02]  /*0760*/  F2I.TRUNC.NTZ R11, R10 ;  /* 0x0000000a000b7305 */ /* 0x000f24000020f100 */
[----:B------:R-:W-:Y:S01]  /*0770*/  FADD R13, -R0, R13 ;  /* 0x0000000d000d7221 */ /* 0x000fe20000000100 */
[----:B------:R-:W-:-:S04]  /*0780*/  HFMA2 R0, -RZ, RZ, 0, 0 ;  /* 0x00000000ff007431 */ /* 0x000fc800000001ff */
[----:B------:R-:W5:Y:S01]  /*0790*/  LDC.64 R4, c[0x0][0x390] ;  /* 0x0000e400ff047b82 */ /* 0x000f620000000a00 */
[----:B--2---:R-:W-:Y:S01]  /*07a0*/  UISETP.GE.AND UP0, UPT, UR8, 0x1, UPT ;  /* 0x000000010800788c */ /* 0x004fe2000bf06270 */
[----:B0-----:R-:W-:-:S05]  /*07b0*/  IMAD.WIDE R14, R2, 0x4, R14 ;  /* 0x00000004020e7825 */ /* 0x001fca00078e020e */
[----:B-1----:R0:W-:Y:S01]  /*07c0*/  STG.E desc[UR16][R14.64], R9 ;  /* 0x000000090e007986 */ /* 0x0021e2000c101910 */
[----:B---3--:R-:W-:-:S05]  /*07d0*/  IMAD.WIDE R16, R2, 0x4, R16 ;  /* 0x0000000402107825 */ /* 0x008fca00078e0210 */
[----:B----4-:R0:W-:Y:S01]  /*07e0*/  STG.E desc[UR16][R16.64], R11 ;  /* 0x0000000b10007986 */ /* 0x0101e2000c101910 */
[----:B-----5:R-:W-:-:S05]  /*07f0*/  IMAD.WIDE R4, R2, 0x4, R4 ;  /* 0x0000000402047825 */ /* 0x020fca00078e0204 */
[----:B------:R0:W-:Y:S01]  /*0800*/  STG.E desc[UR16][R4.64], R7 ;  /* 0x0000000704007986 */ /* 0x0001e2000c101910 */
[----:B------:R-:W-:Y:S05]  /*0810*/  BRA.U !UP0, `(.L_x_3) ;  /* 0x0000000d08b87547 */ /* 0x000fea000b800000 */
[----:B0-----:R-:W0:Y:S01]  /*0820*/  F2I.TRUNC.NTZ R9, R13 ;  /* 0x0000000d00097305 */ /* 0x001e22000020f100 */
[----:B------:R-:W-:Y:S01]  /*0830*/  UISETP.GE.U32.AND UP1, UPT, UR8, 0x8, UPT ;  /* 0x000000080800788c */ /* 0x000fe2000bf26070 */
[----:B------:R-:W-:Y:S01]  /*0840*/  I2FP.F32.S32 R5, R12 ;  /* 0x0000000c00057245 */ /* 0x000fe20000201400 */
[----:B------:R-:W-:Y:S01]  /*0850*/  ULOP3.LUT UR9, UR8, 0x7, URZ, 0xc0, !UPT ;  /* 0x0000000708097892 */ /* 0x000fe2000f8ec0ff */
[----:B------:R-:W-:Y:S02]  /*0860*/  I2FP.F32.S32 R7, R6 ;  /* 0x0000000600077245 */ /* 0x000fe40000201400 */
[----:B------:R-:W-:Y:S01]  /*0870*/  MOV R11, RZ ;  /* 0x000000ff000b7202 */ /* 0x000fe20000000f00 */
[----:B------:R-:W-:Y:S01]  /*0880*/  FMUL R8, R8, R5 ;  /* 0x0000000508087220 */ /* 0x000fe20000400000 */
[----:B------:R-:W-:Y:S01]  /*0890*/  MOV R0, RZ ;  /* 0x000000ff00007202 */ /* 0x000fe20000000f00 */
[----:B------:R-:W-:Y:S01]  /*08a0*/  FMUL R10, R10, R7 ;  /* 0x000000070a0a7220 */ /* 0x000fe20000400000 */
[----:B------:R-:W-:Y:S01]  /*08b0*/  UISETP.NE.AND UP0, UPT, UR9, URZ, UPT ;  /* 0x000000ff0900728c */ /* 0x000fe2000bf05270 */
[----:B0-----:R-:W-:Y:S01]  /*08c0*/  I2FP.F32.S32 R9, R9 ;  /* 0x0000000900097245 */ /* 0x001fe20000201400 */
[----:B------:R-:W-:Y:S09]  /*08d0*/  BRA.U !UP1, `(.L_x_4) ;  /* 0x0000000509d07547 */ /* 0x000ff2000b800000 */
[----:B------:R-:W0:Y:S01]  /*08e0*/  LDCU.128 UR12, c[0x0][0x3a0] ;  /* 0x00007400ff0c77ac */ /* 0x000e220008000c00 */
[----:B------:R-:W-:Y:S01]  /*08f0*/  MOV R0, RZ ;  /* 0x000000ff00007202 */ /* 0x000fe20000000f00 */
[----:B------:R-:W-:-:S04]  /*0900*/  ULOP3.LUT UR10, UR8, 0x7ffffff8, URZ, 0xc0, !UPT ;  /* 0x7ffffff8080a7892 */ /* 0x000fc8000f8ec0ff */
[----:B------:R-:W-:Y:S02]  /*0910*/  UIADD3 UR11, UPT, UPT, -UR10, URZ, URZ ;  /* 0x000000ff0a0b7290 */ /* 0x000fe4000fffe1ff */
[----:B------:R-:W-:Y:S01]  /*0920*/  MOV R11, UR10 ;  /* 0x0000000a000b7c02 */ /* 0x000fe20008000f00 */
[----:B0-----:R-:W-:Y:S02]  /*0930*/  UIADD3 UR6, UP1, UPT, UR12, 0x10, URZ ;  /* 0x000000100c067890 */ /* 0x001fe4000ff3e0ff */
[----:B------:R-:W-:Y:S02]  /*0940*/  UIADD3 UR4, UP2, UPT, UR14, 0x10, URZ ;  /* 0x000000100e047890 */ /* 0x000fe4000ff5e0ff */
[----:B------:R-:W-:Y:S02]  /*0950*/  UIADD3.X UR7, UPT, UPT, URZ, UR13, URZ, UP1, !UPT ;  /* 0x0000000dff077290 */ /* 0x000fe40008ffe4ff */
[----:B------:R-:W-:Y:S01]  /*0960*/  UIADD3.X UR5, UPT, UPT, URZ, UR15, URZ, UP2, !UPT ;  /* 0x0000000fff057290 */ /* 0x000fe200097fe4ff */
[----:B------:R-:W-:-:S02]  /*0970*/  MOV R4, UR6 ;  /* 0x0000000600047c02 */ /* 0x000fc40008000f00 */
[----:B------:R-:W-:Y:S02]  /*0980*/  MOV R6, UR4 ;  /* 0x0000000400067c02 */ /* 0x000fe40008000f00 */
[----:B------:R-:W-:Y:S02]  /*0990*/  MOV R5, UR7 ;  /* 0x0000000700057c02 */ /* 0x000fe40008000f00 */
[----:B------:R-:W-:-:S07]  /*09a0*/  MOV R7, UR5 ;  /* 0x0000000500077c02 */ /* 0x000fce0008000f00 */
.L_x_5:
[----:B------:R-:W2:Y:S04]  /*09b0*/  LDG.E R22, desc[UR16][R4.64+-0x10] ;  /* 0xfffff01004167981 */ /* 0x000ea8000c1e1900 */
[----:B------:R-:W3:Y:S04]  /*09c0*/  LDG.E R23, desc[UR16][R6.64+-0x10] ;  /* 0xfffff01006177981 */ /* 0x000ee8000c1e1900 */
[----:B------:R-:W4:Y:S04]  /*09d0*/  LDG.E R25, desc[UR16][R4.64+-0xc] ;  /* 0xfffff41004197981 */ /* 0x000f28000c1e1900 */
[----:B------:R-:W5:Y:S04]  /*09e0*/  LDG.E R24, desc[UR16][R6.64+-0xc] ;  /* 0xfffff41006187981 */ /* 0x000f68000c1e1900 */
        /* <DEDUP_REMOVED lines=9> */
[----:B------:R-:W5:Y:S01]  /*0a80*/  LDG.E R15, desc[UR16][R6.64+0x8] ;  /* 0x00000810060f7981 */ /* 0x000f62000c1e1900 */
[----:B--2---:R-:W-:-:S03]  /*0a90*/  IMAD R26, R22, R22, RZ ;  /* 0x00000016161a7224 */ /* 0x004fc600078e02ff */
[----:B------:R-:W2:Y:S01]  /*0aa0*/  LDG.E R22, desc[UR16][R4.64+0xc] ;  /* 0x00000c1004167981 */ /* 0x000ea2000c1e1900 */
[----:B---3--:R-:W-:-:S03]  /*0ab0*/  IMAD R26, R23, R23, R26 ;  /* 0x00000017171a7224 */ /* 0x008fc600078e021a */
[----:B------:R0:W3:Y:S01]  /*0ac0*/  LDG.E R23, desc[UR16][R6.64+0xc] ;  /* 0x00000c1006177981 */ /* 0x0000e2000c1e1900 */
[----:B------:R-:W-:Y:S01]  /*0ad0*/  UIADD3 UR11, UPT, UPT, UR11, 0x8, URZ ;  /* 0x000000080b0b7890 */ /* 0x000fe2000fffe0ff */
[----:B----4-:R-:W-:Y:S02]  /*0ae0*/  IMAD R25, R25, R25, RZ ;  /* 0x0000001919197224 */ /* 0x010fe400078e02ff */
[----:B------:R-:W-:Y:S01]  /*0af0*/  IMAD R26, R3, R26, RZ ;  /* 0x0000001a031a7224 */ /* 0x000fe200078e02ff */
[----:B------:R-:W-:Y:S01]  /*0b00*/  UISETP.NE.AND UP1, UPT, UR11, URZ, UPT ;  /* 0x000000ff0b00728c */ /* 0x000fe2000bf25270 */
[----:B-----5:R-:W-:-:S03]  /*0b10*/  IMAD R24, R24, R24, R25 ;  /* 0x0000001818187224 */ /* 0x020fc600078e0219 */
[----:B------:R-:W-:Y:S01]  /*0b20*/  I2FP.F32.S32 R25, R26 ;  /* 0x0000001a00197245 */ /* 0x000fe20000201400 */
[----:B------:R-:W-:Y:S01]  /*0b30*/  IMAD R24, R3, R24, RZ ;  /* 0x0000001803187224 */ /* 0x000fe200078e02ff */
[----:B0-----:R-:W-:Y:S01]  /*0b40*/  IADD3 R6, P2, PT, R6, 0x20, RZ ;  /* 0x0000002006067810 */ /* 0x001fe20007f5e0ff */
[----:B------:R-:W-:Y:S02]  /*0b50*/  IMAD R20, R20, R20, RZ ;  /* 0x0000001414147224 */ /* 0x000fe400078e02ff */
[----:B------:R-:W-:Y:S01]  /*0b60*/  FADD R25, R8, R25 ;  /* 0x0000001908197221 */ /* 0x000fe20000000000 */
[----:B------:R-:W-:Y:S01]  /*0b70*/  I2FP.F32.S32 R27, R24 ;  /* 0x00000018001b7245 */ /* 0x000fe20000201400 */
[----:B------:R-:W-:Y:S01]  /*0b80*/  IMAD R26, R14, R14, RZ ;  /* 0x0000000e0e1a7224 */ /* 0x000fe200078e02ff */
[----:B------:R-:W-:Y:S01]  /*0b90*/  IADD3.X R7, PT, PT, RZ, R7, RZ, P2, !PT ;  /* 0x00000007ff077210 */ /* 0x000fe200017fe4ff */
[----:B------:R-:W-:Y:S01]  /*0ba0*/  FADD R24, R10, R25 ;  /* 0x000000190a187221 */ /* 0x000fe20000000000 */
[----:B------:R-:W-:-:S02]  /*0bb0*/  IMAD R20, R21, R21, R20 ;  /* 0x0000001515147224 */ /* 0x000fc400078e0214 */
[----:B------:R-:W-:Y:S01]  /*0bc0*/  FADD R27, R8, R27 ;  /* 0x0000001b081b7221 */ /* 0x000fe20000000000 */
[----:B------:R-:W-:Y:S01]  /*0bd0*/  FADD R24, R9, R24 ;  /* 0x0000001809187221 */ /* 0x000fe20000000000 */
[----:B------:R-:W-:Y:S02]  /*0be0*/  IMAD R20, R3, R20, RZ ;  /* 0x0000001403147224 */ /* 0x000fe400078e02ff */
[----:B------:R-:W-:Y:S01]  /*0bf0*/  FADD R14, R10, R27 ;  /* 0x0000001b0a0e7221 */ /* 0x000fe20000000000 */
[----:B------:R-:W-:Y:S01]  /*0c00*/  IMAD R26, R19, R19, R26 ;  /* 0x00000013131a7224 */ /* 0x000fe200078e021a */
[----:B------:R-:W-:Y:S02]  /*0c10*/  FSETP.NEU.AND P0, PT, R24, RZ, PT ;  /* 0x000000ff1800720b */ /* 0x000fe40003f0d000 */
[----:B------:R-:W-:Y:S01]  /*0c20*/  FADD R14, R9, R14 ;  /* 0x0000000e090e7221 */ /* 0x000fe20000000000 */
[----:B------:R-:W-:Y:S01]  /*0c30*/  I2FP.F32.S32 R19, R20 ;  /* 0x0000001400137245 */ /* 0x000fe20000201400 */
[----:B------:R-:W-:-:S02]  /*0c40*/  IMAD R25, R12, R12, RZ ;  /* 0x0000000c0c197224 */ /* 0x000fc400078e02ff */
[C---:B------:R-:W-:Y:S01]  /*0c50*/  IMAD R26, R3.reuse, R26, RZ ;  /* 0x0000001a031a7224 */ /* 0x040fe200078e02ff */
[----:B------:R-:W-:Y:S01]  /*0c60*/  FSETP.NEU.AND P1, PT, R14, RZ, PT ;  /* 0x000000ff0e00720b */ /* 0x000fe20003f2d000 */
[----:B------:R-:W-:Y:S01]  /*0c70*/  FADD R19, R8, R19 ;  /* 0x0000001308137221 */ /* 0x000fe20000000000 */
[----:B------:R-:W-:Y:S01]  /*0c80*/  IADD3 R14, PT, PT, R0, 0x1, RZ ;  /* 0x00000001000e7810 */ /* 0x000fe20007ffe0ff */
[----:B------:R-:W-:Y:S01]  /*0c90*/  IMAD R18, R18, R18, R25 ;  /* 0x0000001212127224 */ /* 0x000fe200078e0219 */
[----:B------:R-:W-:Y:S02]  /*0ca0*/  I2FP.F32.S32 R21, R26 ;  /* 0x0000001a00157245 */ /* 0x000fe40000201400 */
[----:B------:R-:W-:Y:S01]  /*0cb0*/  @P0 IADD3 R14, PT, PT, R0, RZ, RZ ;  /* 0x000000ff000e0210 */ /* 0x000fe20007ffe0ff */
[----:B------:R-:W-:Y:S01]  /*0cc0*/  FADD R0, R10, R19 ;  /* 0x000000130a007221 */ /* 0x000fe20000000000 */
[----:B------:R-:W-:Y:S02]  /*0cd0*/  IMAD R18, R3, R18, RZ ;  /* 0x0000001203127224 */ /* 0x000fe400078e02ff */
[----:B------:R-:W-:Y:S01]  /*0ce0*/  FADD R21, R8, R21 ;  /* 0x0000001508157221 */ /* 0x000fe20000000000 */
[C---:B------:R-:W-:Y:S01]  /*0cf0*/  IADD3 R19, PT, PT, R14.reuse, 0x1, RZ ;  /* 0x000000010e137810 */ /* 0x040fe20007ffe0ff */
[----:B------:R-:W-:Y:S01]  /*0d00*/  FADD R0, R9, R0 ;  /* 0x0000000009007221 */ /* 0x000fe20000000000 */
[----:B------:R-:W-:Y:S01]  /*0d10*/  @P1 IADD3 R19, PT, PT, R14, RZ, RZ ;  /* 0x000000ff0e131210 */ /* 0x000fe20007ffe0ff */
[----:B------:R-:W-:Y:S01]  /*0d20*/  IMAD R14, R13, R13, RZ ;  /* 0x0000000d0d0e7224 */ /* 0x000fe200078e02ff */
[----:B------:R-:W-:Y:S01]  /*0d30*/  I2FP.F32.S32 R13, R18 ;  /* 0x00000012000d7245 */ /* 0x000fe20000201400 */
[----:B------:R-:W-:Y:S01]  /*0d40*/  FADD R12, R10, R21 ;  /* 0x000000150a0c7221 */ /* 0x000fe20000000000 */
[----:B------:R-:W-:Y:S01]  /*0d50*/  FSETP.NEU.AND P0, PT, R0, RZ, PT ;  /* 0x000000ff0000720b */ /* 0x000fe20003f0d000 */
[----:B------:R-:W-:-:S02]  /*0d60*/  IMAD R14, R17, R17, R14 ;  /* 0x00000011110e7224 */ /* 0x000fc400078e020e */
[----:B------:R-:W-:Y:S01]  /*0d70*/  FADD R13, R8, R13 ;  /* 0x0000000d080d7221 */ /* 0x000fe20000000000 */
[----:B------:R-:W-:Y:S02]  /*0d80*/  IMAD R16, R16, R16, RZ ;  /* 0x0000001010107224 */ /* 0x000fe400078e02ff */
[----:B------:R-:W-:Y:S01]  /*0d90*/  FADD R12, R9, R12 ;  /* 0x0000000c090c7221 */ /* 0x000fe20000000000 */
[----:B------:R-:W-:Y:S02]  /*0da0*/  IMAD R14, R3, R14, RZ ;  /* 0x0000000e030e7224 */ /* 0x000fe400078e02ff */
[----:B------:R-:W-:Y:S01]  /*0db0*/  FADD R0, R10, R13 ;  /* 0x0000000d0a007221 */ /* 0x000fe20000000000 */
[----:B------:R-:W-:Y:S01]  /*0dc0*/  IMAD R16, R15, R15, R16 ;  /* 0x0000000f0f107224 */ /* 0x000fe200078e0210 */
[----:B------:R-:W-:Y:S02]  /*0dd0*/  FSETP.NEU.AND P1, PT, R12, RZ, PT ;  /* 0x000000ff0c00720b */ /* 0x000fe40003f2d000 */
[----:B------:R-:W-:Y:S01]  /*0de0*/  FADD R0, R9, R0 ;  /* 0x0000000009007221 */ /* 0x000fe20000000000 */
[----:B------:R-:W-:Y:S01]  /*0df0*/  I2FP.F32.S32 R13, R14 ;  /* 0x0000000e000d7245 */ /* 0x000fe20000201400 */
[----:B------:R-:W-:Y:S01]  /*0e00*/  IMAD R16, R3, R16, RZ ;  /* 0x0000001003107224 */ /* 0x000fe200078e02ff */
[----:B------:R-:W-:-:S02]  /*0e10*/  IADD3 R12, PT, PT, R19, 0x1, RZ ;  /* 0x00000001130c7810 */ /* 0x000fc40007ffe0ff */
[----:B------:R-:W-:Y:S01]  /*0e20*/  @P0 IADD3 R12, PT, PT, R19, RZ, RZ ;  /* 0x000000ff130c0210 */ /* 0x000fe20007ffe0ff */
[----:B------:R-:W-:Y:S01]  /*0e30*/  FADD R13, R8, R13 ;  /* 0x0000000d080d7221 */ /* 0x000fe20000000000 */
[----:B------:R-:W-:Y:S02]  /*0e40*/  FSETP.NEU.AND P0, PT, R0, RZ, PT ;  /* 0x000000ff0000720b */ /* 0x000fe40003f0d000 */
[----:B------:R-:W-:Y:S01]  /*0e50*/  I2FP.F32.S32 R15, R16 ;  /* 0x00000010000f7245 */ /* 0x000fe20000201400 */
[----:B------:R-:W-:Y:S01]  /*0e60*/  FADD R0, R10, R13 ;  /* 0x0000000d0a007221 */ /* 0x000fe20000000000 */
[C---:B------:R-:W-:Y:S02]  /*0e70*/  IADD3 R14, PT, PT, R12.reuse, 0x1, RZ ;  /* 0x000000010c0e7810 */ /* 0x040fe40007ffe0ff */
[----:B------:R-:W-:Y:S01]  /*0e80*/  @P1 IADD3 R14, PT, PT, R12, RZ, RZ ;  /* 0x000000ff0c0e1210 */ /* 0x000fe20007ffe0ff */
[----:B------:R-:W-:Y:S01]  /*0e90*/  FADD R0, R9, R0 ;  /* 0x0000000009007221 */ /* 0x000fe20000000000 */
[----:B------:R-:W-:-:S04]  /*0ea0*/  FADD R15, R8, R15 ;  /* 0x0000000f080f7221 */ /* 0x000fc80000000000 */
[----:B------:R-:W-:Y:S01]  /*0eb0*/  FADD R12, R10, R15 ;  /* 0x0000000f0a0c7221 */ /* 0x000fe20000000000 */
[----:B------:R-:W-:Y:S02]  /*0ec0*/  FSETP.NEU.AND P1, PT, R0, RZ, PT ;  /* 0x000000ff0000720b */ /* 0x000fe40003f2d000 */
[C---:B------:R-:W-:Y:S01]  /*0ed0*/  IADD3 R15, PT, PT, R14.reuse, 0x1, RZ ;  /* 0x000000010e0f7810 */ /* 0x040fe20007ffe0ff */
[----:B------:R-:W-:Y:S01]  /*0ee0*/  FADD R12, R9, R12 ;  /* 0x0000000c090c7221 */ /* 0x000fe20000000000 */
[----:B------:R-:W-:-:S04]  /*0ef0*/  @P0 IADD3 R15, PT, PT, R14, RZ, RZ ;  /* 0x000000ff0e0f0210 */ /* 0x000fc80007ffe0ff */
[----:B------:R-:W-:Y:S02]  /*0f00*/  FSETP.NEU.AND P0, PT, R12, RZ, PT ;  /* 0x000000ff0c00720b */ /* 0x000fe40003f0d000 */
[----:B------:R-:W-:-:S03]  /*0f10*/  IADD3 R12, PT, PT, R15, 0x1, RZ ;  /* 0x000000010f0c7810 */ /* 0x000fc60007ffe0ff */
[----:B------:R-:W-:Y:S01]  /*0f20*/  @P1 IADD3 R12, PT, PT, R15, RZ, RZ ;  /* 0x000000ff0f0c1210 */ /* 0x000fe20007ffe0ff */
[----:B--2---:R-:W-:-:S04]  /*0f30*/  IMAD R22, R22, R22, RZ ;  /* 0x0000001616167224 */ /* 0x004fc800078e02ff */
[----:B---3--:R-:W-:-:S04]  /*0f40*/  IMAD R22, R23, R23, R22 ;  /* 0x0000001717167224 */ /* 0x008fc800078e0216 */
[----:B------:R-:W-:-:S05]  /*0f50*/  IMAD R22, R3, R22, RZ ;  /* 0x0000001603167224 */ /* 0x000fca00078e02ff */
[----:B------:R-:W-:-:S05]  /*0f60*/  I2FP.F32.S32 R13, R22 ;  /* 0x00000016000d7245 */ /* 0x000fca0000201400 */
[----:B------:R-:W-:-:S04]  /*0f70*/  FADD R13, R8, R13 ;  /* 0x0000000d080d7221 */ /* 0x000fc80000000000 */
[----:B------:R-:W-:Y:S01]  /*0f80*/  FADD R0, R10, R13 ;  /* 0x0000000d0a007221 */ /* 0x000fe20000000000 */
[C---:B------:R-:W-:Y:S02]  /*0f90*/  IADD3 R13, PT, PT, R12.reuse, 0x1, RZ ;  /* 0x000000010c0d7810 */ /* 0x040fe40007ffe0ff */
[----:B------:R-:W-:Y:S01]  /*0fa0*/  @P0 IADD3 R13, PT, PT, R12, RZ, RZ ;  /* 0x000000ff0c0d0210 */ /* 0x000fe20007ffe0ff */
[----:B------:R-:W-:Y:S01]  /*0fb0*/  FADD R0, R9, R0 ;  /* 0x0000000009007221 */ /* 0x000fe20000000000 */
[----:B------:R-:W-:-:S04]  /*0fc0*/  IADD3 R4, P0, PT, R4, 0x20, RZ ;  /* 0x0000002004047810 */ /* 0x000fc80007f1e0ff */
[----:B------:R-:W-:Y:S02]  /*0fd0*/  FSETP.NEU.AND P1, PT, R0, RZ, PT ;  /* 0x000000ff0000720b */ /* 0x000fe40003f2d000 */
[----:B------:R-:W-:Y:S02]  /*0fe0*/  IADD3 R0, PT, PT, R13, 0x1, RZ ;  /* 0x000000010d007810 */ /* 0x000fe40007ffe0ff */
[----:B------:R-:W-:-:S09]  /*0ff0*/  IADD3.X R5, PT, PT, RZ, R5, RZ, P0, !PT ;  /* 0x00000005ff057210 */ /* 0x000fd200007fe4ff */
[----:B------:R-:W-:Y:S01]  /*1000*/  @P1 IADD3 R0, PT, PT, R13, RZ, RZ ;  /* 0x000000ff0d001210 */ /* 0x000fe20007ffe0ff */
[----:B------:R-:W-:Y:S06]  /*1010*/  BRA.U UP1, `(.L_x_5) ;  /* 0xfffffff901647547 */ /* 0x000fec000b83ffff */
.L_x_4:
[----:B------:R-:W-:Y:S05]  /*1020*/  BRA.U !UP0, `(.L_x_3) ;  /* 0x0000000508b47547 */ /* 0x000fea000b800000 */
[----:B------:R-:W-:Y:S02]  /*1030*/  UISETP.GE.U32.AND UP0, UPT, UR9, 0x4, UPT ;  /* 0x000000040900788c */ /* 0x000fe4000bf06070 */
[----:B------:R-:W-:-:S04]  /*1040*/  ULOP3.LUT UR5, UR8, 0x3, URZ, 0xc0, !UPT ;  /* 0x0000000308057892 */ /* 0x000fc8000f8ec0ff */
[----:B------:R-:W-:-:S03]  /*1050*/  UISETP.NE.AND UP1, UPT, UR5, URZ, UPT ;  /* 0x000000ff0500728c */ /* 0x000fc6000bf25270 */
[----:B------:R-:W-:Y:S08]  /*1060*/  BRA.U !UP0, `(.L_x_6) ;  /* 0x0000000108d47547 */ /* 0x000ff0000b800000 */
[----:B------:R-:W0:Y:S08]  /*1070*/  LDC.64 R4, c[0x0][0x3a0] ;  /* 0x0000e800ff047b82 */ /* 0x000e300000000a00 */
[----:B------:R-:W1:Y:S01]  /*1080*/  LDC.64 R6, c[0x0][0x3a8] ;  /* 0x0000ea00ff067b82 */ /* 0x000e620000000a00 */
[----:B0-----:R-:W-:-:S05]  /*1090*/  IMAD.WIDE.U32 R4, R11, 0x4, R4 ;  /* 0x000000040b047825 */ /* 0x001fca00078e0004 */
[----:B------:R-:W2:Y:S01]  /*10a0*/  LDG.E R13, desc[UR16][R4.64] ;  /* 0x00000010040d7981 */ /* 0x000ea2000c1e1900 */
[----:B-1----:R-:W-:-:S03]  /*10b0*/  IMAD.WIDE.U32 R6, R11, 0x4, R6 ;  /* 0x000000040b067825 */ /* 0x002fc600078e0006 */
[----:B------:R-:W3:Y:S04]  /*10c0*/  LDG.E R15, desc[UR16][R4.64+0x4] ;  /* 0x00000410040f7981 */ /* 0x000ee8000c1e1900 */
[----:B------:R-:W4:Y:S04]  /*10d0*/  LDG.E R14, desc[UR16][R6.64] ;  /* 0x00000010060e7981 */ /* 0x000f28000c1e1900 */
[----:B------:R-:W5:Y:S04]  /*10e0*/  LDG.E R16, desc[UR16][R6.64+0x4] ;  /* 0x0000041006107981 */ /* 0x000f68000c1e1900 */
[----:B------:R-:W5:Y:S04]  /*10f0*/  LDG.E R17, desc[UR16][R4.64+0x8] ;  /* 0x0000081004117981 */ /* 0x000f68000c1e1900 */
[----:B------:R-:W5:Y:S04]  /*1100*/  LDG.E R18, desc[UR16][R6.64+0x8] ;  /* 0x0000081006127981 */ /* 0x000f68000c1e1900 */
[----:B------:R0:W5:Y:S04]  /*1110*/  LDG.E R19, desc[UR16][R4.64+0xc] ;  /* 0x00000c1004137981 */ /* 0x000168000c1e1900 */
[----:B------:R-:W5:Y:S01]  /*1120*/  LDG.E R12, desc[UR16][R6.64+0xc] ;  /* 0x00000c10060c7981 */ /* 0x000f62000c1e1900 */
[----:B------:R-:W-:Y:S01]  /*1130*/  IADD3 R11, PT, PT, R11, 0x4, RZ ;  /* 0x000000040b0b7810 */ /* 0x000fe20007ffe0ff */
[----:B--2---:R-:W-:-:S04]  /*1140*/  IMAD R13, R13, R13, RZ ;  /* 0x0000000d0d0d7224 */ /* 0x004fc800078e02ff */
[----:B----4-:R-:W-:Y:S02]  /*1150*/  IMAD R14, R14, R14, R13 ;  /* 0x0000000e0e0e7224 */ /* 0x010fe400078e020d */
[----:B---3--:R-:W-:Y:S02]  /*1160*/  IMAD R15, R15, R15, RZ ;  /* 0x0000000f0f0f7224 */ /* 0x008fe400078e02ff */
[----:B------:R-:W-:Y:S02]  /*1170*/  IMAD R14, R3, R14, RZ ;  /* 0x0000000e030e7224 */ /* 0x000fe400078e02ff */
[----:B-----5:R-:W-:-:S03]  /*1180*/  IMAD R16, R16, R16, R15 ;  /* 0x0000001010107224 */ /* 0x020fc600078e020f */
[----:B------:R-:W-:Y:S01]  /*1190*/  I2FP.F32.S32 R13, R14 ;  /* 0x0000000e000d7245 */ /* 0x000fe20000201400 */
[----:B------:R-:W-:Y:S02]  /*11a0*/  IMAD R16, R3, R16, RZ ;  /* 0x0000001003107224 */ /* 0x000fe400078e02ff */
[----:B------:R-:W-:Y:S02]  /*11b0*/  IMAD R17, R17, R17, RZ ;  /* 0x0000001111117224 */ /* 0x000fe400078e02ff */
[----:B------:R-:W-:Y:S01]  /*11c0*/  FADD R13, R8, R13 ;  /* 0x0000000d080d7221 */ /* 0x000fe20000000000 */
[----:B0-----:R-:W-:Y:S01]  /*11d0*/  I2FP.F32.S32 R5, R16 ;  /* 0x0000001000057245 */ /* 0x001fe20000201400 */
[----:B------:R-:W-:Y:S02]  /*11e0*/  IMAD R18, R18, R18, R17 ;  /* 0x0000001212127224 */ /* 0x000fe400078e0211 */
[----:B------:R-:W-:Y:S01]  /*11f0*/  FADD R4, R10, R13 ;  /* 0x0000000d0a047221 */ /* 0x000fe20000000000 */
[----:B------:R-:W-:-:S02]  /*1200*/  IMAD R19, R19, R19, RZ ;  /* 0x0000001313137224 */ /* 0x000fc400078e02ff */
[----:B------:R-:W-:Y:S01]  /*1210*/  FADD R5, R8, R5 ;  /* 0x0000000508057221 */ /* 0x000fe20000000000 */
[----:B------:R-:W-:Y:S02]  /*1220*/  IMAD R18, R3, R18, RZ ;  /* 0x0000001203127224 */ /* 0x000fe400078e02ff */
[----:B------:R-:W-:Y:S01]  /*1230*/  FADD R4, R9, R4 ;  /* 0x0000000409047221 */ /* 0x000fe20000000000 */
[----:B------:R-:W-:Y:S02]  /*1240*/  IMAD R12, R12, R12, R19 ;  /* 0x0000000c0c0c7224 */ /* 0x000fe400078e0213 */
[----:B------:R-:W-:Y:S02]  /*1250*/  I2FP.F32.S32 R7, R18 ;  /* 0x0000001200077245 */ /* 0x000fe40000201400 */
[----:B------:R-:W-:Y:S01]  /*1260*/  IMAD R12, R3, R12, RZ ;  /* 0x0000000c030c7224 */ /* 0x000fe200078e02ff */
[----:B------:R-:W-:Y:S01]  /*1270*/  FSETP.NEU.AND P0, PT, R4, RZ, PT ;  /* 0x000000ff0400720b */ /* 0x000fe20003f0d000 */
[----:B------:R-:W-:Y:S01]  /*1280*/  FADD R4, R10, R5 ;  /* 0x000000050a047221 */ /* 0x000fe20000000000 */
[----:B------:R-:W-:-:S02]  /*1290*/  FADD R7, R8, R7 ;  /* 0x0000000708077221 */ /* 0x000fc40000000000 */
[----:B------:R-:W-:Y:S01]  /*12a0*/  I2FP.F32.S32 R5, R12 ;  /* 0x0000000c00057245 */ /* 0x000fe20000201400 */
[----:B------:R-:W-:Y:S01]  /*12b0*/  FADD R4, R9, R4 ;  /* 0x0000000409047221 */ /* 0x000fe20000000000 */
[----:B------:R-:W-:-:S03]  /*12c0*/  FADD R6, R10, R7 ;  /* 0x000000070a067221 */ /* 0x000fc60000000000 */
[----:B------:R-:W-:Y:S01]  /*12d0*/  FADD R5, R8, R5 ;  /* 0x0000000508057221 */ /* 0x000fe20000000000 */
[----:B------:R-:W-:Y:S01]  /*12e0*/  FSETP.NEU.AND P1, PT, R4, RZ, PT ;  /* 0x000000ff0400720b */ /* 0x000fe20003f2d000 */
[----:B------:R-:W-:Y:S01]  /*12f0*/  FADD R6, R9, R6 ;  /* 0x0000000609067221 */ /* 0x000fe20000000000 */
[C---:B------:R-:W-:Y:S02]  /*1300*/  IADD3 R4, PT, PT, R0.reuse, 0x1, RZ ;  /* 0x0000000100047810 */ /* 0x040fe40007ffe0ff */
[----:B------:R-:W-:Y:S01]  /*1310*/  @P0 IADD3 R4, PT, PT, R0, RZ, RZ ;  /* 0x000000ff00040210 */ /* 0x000fe20007ffe0ff */
[----:B------:R-:W-:Y:S01]  /*1320*/  FADD R0, R10, R5 ;  /* 0x000000050a007221 */ /* 0x000fe20000000000 */
[----:B------:R-:W-:-:S03]  /*1330*/  FSETP.NEU.AND P0, PT, R6, RZ, PT ;  /* 0x000000ff0600720b */ /* 0x000fc60003f0d000 */
[----:B------:R-:W-:Y:S01]  /*1340*/  FADD R0, R9, R0 ;  /* 0x0000000009007221 */ /* 0x000fe20000000000 */
[----:B------:R-:W-:-:S03]  /*1350*/  IADD3 R5, PT, PT, R4, 0x1, RZ ;  /* 0x0000000104057810 */ /* 0x000fc60007ffe0ff */
[----:B------:R-:W-:Y:S02]  /*1360*/  @P1 IADD3 R5, PT, PT, R4, RZ, RZ ;  /* 0x000000ff04051210 */ /* 0x000fe40007ffe0ff */
[----:B------:R-:W-:Y:S02]  /*1370*/  FSETP.NEU.AND P1, PT, R0, RZ, PT ;  /* 0x000000ff0000720b */ /* 0x000fe40003f2d000 */
[C---:B------:R-:W-:Y:S02]  /*1380*/  IADD3 R4, PT, PT, R5.reuse, 0x1, RZ ;  /* 0x0000000105047810 */ /* 0x040fe40007ffe0ff */
[----:B------:R-:W-:-:S04]  /*1390*/  @P0 IADD3 R4, PT, PT, R5, RZ, RZ ;  /* 0x000000ff05040210 */ /* 0x000fc80007ffe0ff */
[----:B------:R-:W-:-:S05]  /*13a0*/  IADD3 R0, PT, PT, R4, 0x1, RZ ;  /* 0x0000000104007810 */ /* 0x000fca0007ffe0ff */
[----:B------:R-:W-:-:S07]  /*13b0*/  @P1 IADD3 R0, PT, PT, R4, RZ, RZ ;  /* 0x000000ff04001210 */ /* 0x000fce0007ffe0ff */
.L_x_6:
[----:B------:R-:W-:Y:S05]  /*13c0*/  BRA.U !UP1, `(.L_x_3) ;  /* 0x0000000109cc7547 */ /* 0x000fea000b800000 */
[----:B------:R-:W-:Y:S02]  /*13d0*/  UISETP.NE.AND UP0, UPT, UR5, 0x1, UPT ;  /* 0x000000010500788c */ /* 0x000fe4000bf05270 */
[----:B------:R-:W-:-:S04]  /*13e0*/  ULOP3.LUT UR4, UR8, 0x1, URZ, 0xc0, !UPT ;  /* 0x0000000108047892 */ /* 0x000fc8000f8ec0ff */
[----:B------:R-:W-:-:S03]  /*13f0*/  UISETP.NE.U32.AND UP1, UPT, UR4, 0x1, UPT ;  /* 0x000000010400788c */ /* 0x000fc6000bf25070 */
        /* <DEDUP_REMOVED lines=8> */
[----:B------:R-:W5:Y:S01]  /*1480*/  LDG.E R15, desc[UR16][R6.64+0x4] ;  /* 0x00000410060f7981 */ /* 0x000f62000c1e1900 */
[----:B------:R-:W-:Y:S01]  /*1490*/  IADD3 R11, PT, PT, R11, 0x2, RZ ;  /* 0x000000020b0b7810 */ /* 0x000fe20007ffe0ff */
[----:B--2---:R-:W-:-:S02]  /*14a0*/  IMAD R12, R12, R12, RZ ;  /* 0x0000000c0c0c7224 */ /* 0x004fc400078e02ff */
[----:B---3--:R-:W-:Y:S02]  /*14b0*/  IMAD R14, R14, R14, RZ ;  /* 0x0000000e0e0e7224 */ /* 0x008fe400078e02ff */
[----:B----4-:R-:W-:-:S04]  /*14c0*/  IMAD R12, R13, R13, R12 ;  /* 0x0000000d0d0c7224 */ /* 0x010fc800078e020c */
[----:B------:R-:W-:Y:S02]  /*14d0*/  IMAD R12, R3, R12, RZ ;  /* 0x0000000c030c7224 */ /* 0x000fe400078e02ff */
[----:B-----5:R-:W-:-:S03]  /*14e0*/  IMAD R14, R15, R15, R14 ;  /* 0x0000000f0f0e7224 */ /* 0x020fc600078e020e */
[----:B------:R-:W-:Y:S01]  /*14f0*/  I2FP.F32.S32 R13, R12 ;  /* 0x0000000c000d7245 */ /* 0x000fe20000201400 */
[----:B------:R-:W-:-:S04]  /*1500*/  IMAD R14, R3, R14, RZ ;  /* 0x0000000e030e7224 */ /* 0x000fc800078e02ff */
[----:B------:R-:W-:Y:S01]  /*1510*/  FADD R13, R8, R13 ;  /* 0x0000000d080d7221 */ /* 0x000fe20000000000 */
[----:B------:R-:W-:-:S03]  /*1520*/  I2FP.F32.S32 R15, R14 ;  /* 0x0000000e000f7245 */ /* 0x000fc60000201400 */
[----:B------:R-:W-:Y:S02]  /*1530*/  FADD R4, R10, R13 ;  /* 0x0000000d0a047221 */ /* 0x000fe40000000000 */
[----:B------:R-:W-:Y:S02]  /*1540*/  FADD R15, R8, R15 ;  /* 0x0000000f080f7221 */ /* 0x000fe40000000000 */
[----:B------:R-:W-:Y:S02]  /*1550*/  FADD R4, R9, R4 ;  /* 0x0000000409047221 */ /* 0x000fe40000000000 */
[----:B------:R-:W-:-:S03]  /*1560*/  FADD R6, R10, R15 ;  /* 0x0000000f0a067221 */ /* 0x000fc60000000000 */
[----:B------:R-:W-:Y:S01]  /*1570*/  FSETP.NEU.AND P0, PT, R4, RZ, PT ;  /* 0x000000ff0400720b */ /* 0x000fe20003f0d000 */
[----:B------:R-:W-:-:S05]  /*1580*/  FADD R6, R9, R6 ;  /* 0x0000000609067221 */ /* 0x000fca0000000000 */
[----:B------:R-:W-:Y:S02]  /*1590*/  FSETP.NEU.AND P1, PT, R6, RZ, PT ;  /* 0x000000ff0600720b */ /* 0x000fe40003f2d000 */
[----:B------:R-:W-:-:S05]  /*15a0*/  IADD3 R4, PT, PT, R0, 0x1, RZ ;  /* 0x0000000100047810 */ /* 0x000fca0007ffe0ff */
[----:B------:R-:W-:-:S04]  /*15b0*/  @P0 IADD3 R4, PT, PT, R0, RZ, RZ ;  /* 0x000000ff00040210 */ /* 0x000fc80007ffe0ff */
[C---:B------:R-:W-:Y:S02]  /*15c0*/  IADD3 R0, PT, PT, R4.reuse, 0x1, RZ ;  /* 0x0000000104007810 */ /* 0x040fe40007ffe0ff */
[----:B------:R-:W-:-:S07]  /*15d0*/  @P1 IADD3 R0, PT, PT, R4, RZ, RZ ;  /* 0x000000ff04001210 */ /* 0x000fce0007ffe0ff */
.L_x_7:
[----:B------:R-:W-:Y:S05]  /*15e0*/  BRA.U UP1, `(.L_x_3) ;  /* 0x0000000101447547 */ /* 0x000fea000b800000 */
[----:B------:R-:W0:Y:S08]  /*15f0*/  LDC.64 R4, c[0x0][0x3a0] ;  /* 0x0000e800ff047b82 */ /* 0x000e300000000a00 */
[----:B------:R-:W1:Y:S01]  /*1600*/  LDC.64 R6, c[0x0][0x3a8] ;  /* 0x0000ea00ff067b82 */ /* 0x000e620000000a00 */
[----:B0-----:R-:W-:-:S06]  /*1610*/  IMAD.WIDE.U32 R4, R11, 0x4, R4 ;  /* 0x000000040b047825 */ /* 0x001fcc00078e0004 */
[----:B------:R-:W2:Y:S01]  /*1620*/  LDG.E R4, desc[UR16][R4.64] ;  /* 0x0000001004047981 */ /* 0x000ea2000c1e1900 */
[----:B-1----:R-:W-:-:S06]  /*1630*/  IMAD.WIDE.U32 R6, R11, 0x4, R6 ;  /* 0x000000040b067825 */ /* 0x002fcc00078e0006 */
[----:B------:R-:W3:Y:S01]  /*1640*/  LDG.E R6, desc[UR16][R6.64] ;  /* 0x0000001006067981 */ /* 0x000ee2000c1e1900 */
[----:B--2---:R-:W-:-:S04]  /*1650*/  IMAD R11, R4, R4, RZ ;  /* 0x00000004040b7224 */ /* 0x004fc800078e02ff */
[----:B---3--:R-:W-:-:S04]  /*1660*/  IMAD R12, R6, R6, R11 ;  /* 0x00000006060c7224 */ /* 0x008fc800078e020b */
[----:B------:R-:W-:-:S05]  /*1670*/  IMAD R12, R3, R12, RZ ;  /* 0x0000000c030c7224 */ /* 0x000fca00078e02ff */
[----:B------:R-:W-:-:S05]  /*1680*/  I2FP.F32.S32 R3, R12 ;  /* 0x0000000c00037245 */ /* 0x000fca0000201400 */
[----:B------:R-:W-:-:S04]  /*1690*/  FADD R3, R8, R3 ;  /* 0x0000000308037221 */ /* 0x000fc80000000000 */
[----:B------:R-:W-:-:S04]  /*16a0*/  FADD R10, R10, R3 ;  /* 0x000000030a0a7221 */ /* 0x000fc80000000000 */
[----:B------:R-:W-:-:S05]  /*16b0*/  FADD R10, R9, R10 ;  /* 0x0000000a090a7221 */ /* 0x000fca0000000000 */
[----:B------:R-:W-:Y:S02]  /*16c0*/  FSETP.NEU.AND P0, PT, R10, RZ, PT ;  /* 0x000000ff0a00720b */ /* 0x000fe40003f0d000 */
[----:B------:R-:W-:-:S11]  /*16d0*/  IADD3 R3, PT, PT, R0, 0x1, RZ ;  /* 0x0000000100037810 */ /* 0x000fd60007ffe0ff */
[----:B------:R-:W-:-:S04]  /*16e0*/  @P0 IADD3 R3, PT, PT, R0, RZ, RZ ;  /* 0x000000ff00030210 */ /* 0x000fc80007ffe0ff */
[----:B------:R-:W-:-:S07]  /*16f0*/  MOV R0, R3 ;  /* 0x0000000300007202 */ /* 0x000fce0000000f00 */
.L_x_3:
[----:B0-----:R-:W0:Y:S02]  /*1700*/  LDC.64 R4, c[0x0][0x398] ;  /* 0x0000e600ff047b82 */ /* 0x001e240000000a00 */
[----:B0-----:R-:W-:-:S05]  /*1710*/  IMAD.WIDE R2, R2, 0x4, R4 ;  /* 0x0000000402027825 */ /* 0x001fca00078e0204 */
[----:B------:R-:W-:Y:S01]  /*1720*/  STG.E desc[UR16][R2.64], R0 ;  /* 0x0000000002007986 */ /* 0x000fe2000c101910 */
[----:B------:R-:W-:Y:S05]  /*1730*/  EXIT ;  /* 0x000000000000794d */ /* 0x000fea0003800000 */
        .weak           $__internal_0_$__cuda_sm20_sqrt_rn_f32_slowpath
        .type           $__internal_0_$__cuda_sm20_sqrt_rn_f32_slowpath,@function
        .size           $__internal_0_$__cuda_sm20_sqrt_rn_f32_slowpath,(.L_x_10 - $__internal_0_$__cuda_sm20_sqrt_rn_f32_slowpath)
$__internal_0_$__cuda_sm20_sqrt_rn_f32_slowpath:
[----:B------:R-:W-:-:S13]  /*1740*/  LOP3.LUT P0, RZ, R0, 0x7fffffff, RZ, 0xc0, !PT ;  /* 0x7fffffff00ff7812 */ /* 0x000fda000780c0ff */
[----:B------:R-:W-:Y:S01]  /*1750*/  @!P0 MOV R4, R0 ;  /* 0x0000000000048202 */ /* 0x000fe20000000f00 */
[----:B------:R-:W-:Y:S06]  /*1760*/  @!P0 BRA `(.L_x_8) ;  /* 0x0000000000408947 */ /* 0x000fec0003800000 */
[----:B------:R-:W-:-:S13]  /*1770*/  FSETP.GEU.FTZ.AND P0, PT, R0, RZ, PT ;  /* 0x000000ff0000720b */ /* 0x000fda0003f1e000 */
[----:B------:R-:W-:Y:S01]  /*1780*/  @!P0 MOV R4, 0x7fffffff ;  /* 0x7fffffff00048802 */ /* 0x000fe20000000f00 */
[----:B------:R-:W-:Y:S06]  /*1790*/  @!P0 BRA `(.L_x_8) ;  /* 0x0000000000348947 */ /* 0x000fec0003800000 */
[----:B------:R-:W-:-:S13]  /*17a0*/  FSETP.GTU.FTZ.AND P0, PT, |R0|, +INF , PT ;  /* 0x7f8000000000780b */ /* 0x000fda0003f1c200 */
[----:B------:R-:W-:Y:S01]  /*17b0*/  @P0 FADD.FTZ R4, R0, 1 ;  /* 0x3f80000000040421 */ /* 0x000fe20000010000 */
[----:B------:R-:W-:Y:S06]  /*17c0*/  @P0 BRA `(.L_x_8) ;  /* 0x0000000000280947 */ /* 0x000fec0003800000 */
[----:B------:R-:W-:-:S13]  /*17d0*/  FSETP.NEU.FTZ.AND P0, PT, |R0|, +INF , PT ;  /* 0x7f8000000000780b */ /* 0x000fda0003f1d200 */
[----:B------:R-:W-:-:S04]  /*17e0*/  @P0 FFMA R5, R0, 1.84467440737095516160e+19, RZ ;  /* 0x5f80000000050823 */ /* 0x000fc800000000ff */
[----:B------:R-:W0:Y:S02]  /*17f0*/  @P0 MUFU.RSQ R4, R5 ;  /* 0x0000000500040308 */ /* 0x000e240000001400 */
[----:B0-----:R-:W-:Y:S01]  /*1800*/  @P0 FMUL.FTZ R14, R5, R4 ;  /* 0x00000004050e0220 */ /* 0x001fe20000410000 */
[----:B------:R-:W-:Y:S01]  /*1810*/  @P0 FMUL.FTZ R9, R4, 0.5 ;  /* 0x3f00000004090820 */ /* 0x000fe20000410000 */
[----:B------:R-:W-:Y:S02]  /*1820*/  @!P0 MOV R4, R0 ;  /* 0x0000000000048202 */ /* 0x000fe40000000f00 */
[----:B------:R-:W-:-:S04]  /*1830*/  @P0 FADD.FTZ R7, -R14, -RZ ;  /* 0x800000ff0e070221 */ /* 0x000fc80000010100 */
[----:B------:R-:W-:-:S04]  /*1840*/  @P0 FFMA R7, R14, R7, R5 ;  /* 0x000000070e070223 */ /* 0x000fc80000000005 */
[----:B------:R-:W-:-:S04]  /*1850*/  @P0 FFMA R7, R7, R9, R14 ;  /* 0x0000000907070223 */ /* 0x000fc8000000000e */
[----:B------:R-:W-:-:S07]  /*1860*/  @P0 FMUL.FTZ R4, R7, 2.3283064365386962891e-10 ;  /* 0x2f80000007040820 */ /* 0x000fce0000410000 */
.L_x_8:
[----:B------:R-:W-:Y:S01]  /*1870*/  HFMA2 R5, -RZ, RZ, 0, 0 ;  /* 0x00000000ff057431 */ /* 0x000fe200000001ff */
[----:B------:R-:W-:Y:S02]  /*1880*/  MOV R7, R4 ;  /* 0x0000000400077202 */ /* 0x000fe40000000f00 */
[----:B------:R-:W-:-:S04]  /*1890*/  MOV R4, R11 ;  /* 0x0000000b00047202 */ /* 0x000fc80000000f00 */
[----:B------:R-:W-:Y:S05]  /*18a0*/  RET.REL.NODEC R4 `(_Z13ransac_circlePiS_PfS_S_S_S_i) ;  /* 0xffffffe404d47950 */ /* 0x000fea0003c3ffff */
.L_x_9:
[----:B------:R-:W-:-:S00]  /*18b0*/  BRA `(.L_x_9) ;  /* 0xfffffffc00fc7947 */ /* 0x000fc0000383ffff */
[----:B------:R-:W-:-:S00]  /*18c0*/  NOP ;  /* 0x0000000000007918 */ /* 0x000fc00000000000 */
        /* <DEDUP_REMOVED lines=11> */
.L_x_10:


//--------------------- .nv.shared.reserved.0     --------------------------
	.section	.nv.shared.reserved.0,"aw",@nobits
	.weak		__nv_reservedSMEM_offset_0_alias
	.size		__nv_reservedSMEM_offset_0_alias, 0, 64
	.other		__nv_reservedSMEM_offset_0_alias,@"STO_CUDA_RESERVED_SHARED STV_DEFAULT"
__nv_reservedSMEM_offset_0_alias:
	.zero		0
	.zero		64


//--------------------- .nv.constant0._Z13ransac_circlePiS_PfS_S_S_S_i --------------------------
	.section	.nv.constant0._Z13ransac_circlePiS_PfS_S_S_S_i,"a",@progbits
	.sectionflags	@""
	.align	4
.nv.constant0._Z13ransac_circlePiS_PfS_S_S_S_i:
	.zero		956


//--------------------- SYMBOLS --------------------------

	.type		.nv.reservedSmem.offset0,@object
	.size		.nv.reservedSmem.offset0,0x4
